	.target	sm_100a

	.elftype	@"ET_EXEC"


//--------------------- .note.nv.tkinfo           --------------------------
	.section	.note.nv.tkinfo,"",@"SHT_NOTE"
	.sectionflags	@"SHF_NOTE_NV_TKINFO"
	.tkinfo
        /*0018*/ 	.word	0x00000002
        /*0030*/ 	.string	""
        /*0030*/ 	.string	"ptxas"
        /*0030*/ 	.string	"Cuda compilation tools, release 13.0, V13.0.88"
        /*0030*/ 	.string	"Build cuda_13.0.r13.0/compiler.36424714_0"
        /*0030*/ 	.string	"-arch sm_100a -m 64 "



//--------------------- .note.nv.cuinfo           --------------------------
	.section	.note.nv.cuinfo,"",@"SHT_NOTE"
	.sectionflags	@"SHF_NOTE_NV_CUINFO"
        /*0018*/ 	.short	0x0002
        /*001a*/ 	.short	0x0064
        /*001c*/ 	.short	0x0082
	.zero		2


//--------------------- .nv.info                  --------------------------
	.section	.nv.info,"",@"SHT_CUDA_INFO"
	.align	4


	//----- nvinfo : EIATTR_REGCOUNT
	.align		4
        /*0000*/ 	.byte	0x04, 0x2f
        /*0002*/ 	.short	(.L_20 - .L_19)
	.align		4
.L_19:
        /*0004*/ 	.word	index@(_ZN7cutlass13device_kernelINS_4gemm6kernel13GemmUniversalIN4cute5tupleIJiiiiEEENS1_10collective13CollectiveMmaINS1_35MainloopSm100TmaUmmaWarpSpecializedILi7ELi2ELi2ENS5_IJNS4_1CILi1EEESB_SB_EEEEENS5_IJNSA_ILi128EEENSA_ILi256EEENSA_ILi64EEEEEENS_12float_e5m2_tENS5_IJSB_llEEESI_NS5_IJlSB_lEEENS4_8TiledMMAINS4_8MMA_AtomIJNS4_10MMA_TraitsINS4_19SM100_MMA_F8F6F4_SSEJSI_SI_fSE_SF_NS4_17integral_constantINS4_4UMMA5MajorELSR_1EEENSP_ISR_LSR_0EEENSP_INSQ_7ScaleInELSU_0EEESV_EEEEEENS4_6LayoutISC_NS5_IJNSA_ILi0EEESZ_SZ_EEEEENS5_IJNS4_10UnderscoreES12_S12_EEEEENS4_13SM90_TMA_LOADENS4_14ComposedLayoutINS4_7SwizzleILi3ELi4ELi3EEENS4_18smem_ptr_flag_bitsILi8EEENSY_INS5_IJSE_NSA_ILi8EEEEEENS5_IJSB_SE_EEEEEEEvNS4_8identityES15_NS16_INS17_ILi2ELi4ELi3EEES1A_NSY_INS5_IJS1B_SG_EEENS5_IJSG_SB_EEEEEEEvS1G_EENS_8epilogue10collective18CollectiveEpilogueINS1N_23Sm100TmaWarpSpecializedILi4ELi2ELi64ELb0ELb0EEEJSH_NS5_IJNSY_ISE_SB_EENSY_ISG_SB_EEEEESI_SK_SI_SK_NS1N_6fusion15FusionCallbacksIS1R_NS1V_17LinearCombinationISI_fSI_fLNS_15FloatRoundStyleE2EEESH_S1U_JEEENS4_5SM1004TMEM4LOAD26SM100_TMEM_LOAD_32dp32b64xES15_S1L_NS4_39AutoVectorizingCopyWithAssumedAlignmentILi128EEENS4_14SM90_TMA_STOREES1L_S26_S26_EEEvvEEEEvNT_6ParamsE)
        /*0008*/ 	.word	0x000000e0


	//----- nvinfo : EIATTR_FRAME_SIZE
	.align		4
.L_20:
        /*000c*/ 	.byte	0x04, 0x11
        /*000e*/ 	.short	(.L_22 - .L_21)
	.align		4
.L_21:
        /*0010*/ 	.word	index@($__internal_2_$__cuda_sm10x_tcgen05_guardrail_trap_unallocated_columns_being_dealloced)
        /*0014*/ 	.word	0x00000000


	//----- nvinfo : EIATTR_FRAME_SIZE
	.align		4
.L_22:
        /*0018*/ 	.byte	0x04, 0x11
        /*001a*/ 	.short	(.L_24 - .L_23)
	.align		4
.L_23:
        /*001c*/ 	.word	index@($__internal_1_$__cuda_sm10x_tcgen05_guardrail_trap_phase_invalid_during_alloc)
        /*0020*/ 	.word	0x00000000


	//----- nvinfo : EIATTR_FRAME_SIZE
	.align		4
.L_24:
        /*0024*/ 	.byte	0x04, 0x11
        /*0026*/ 	.short	(.L_26 - .L_25)
	.align		4
.L_25:
        /*0028*/ 	.word	index@($__internal_0_$__cuda_sm10x_tcgen05_guardrail_trap_col_being_dealloced_not_returned_by_alloc)
        /*002c*/ 	.word	0x00000000


	//----- nvinfo : EIATTR_FRAME_SIZE
	.align		4
.L_26:
        /*0030*/ 	.byte	0x04, 0x11
        /*0032*/ 	.short	(.L_28 - .L_27)
	.align		4
.L_27:
        /*0034*/ 	.word	index@(_ZN7cutlass13device_kernelINS_4gemm6kernel13GemmUniversalIN4cute5tupleIJiiiiEEENS1_10collective13CollectiveMmaINS1_35MainloopSm100TmaUmmaWarpSpecializedILi7ELi2ELi2ENS5_IJNS4_1CILi1EEESB_SB_EEEEENS5_IJNSA_ILi128EEENSA_ILi256EEENSA_ILi64EEEEEENS_12float_e5m2_tENS5_IJSB_llEEESI_NS5_IJlSB_lEEENS4_8TiledMMAINS4_8MMA_AtomIJNS4_10MMA_TraitsINS4_19SM100_MMA_F8F6F4_SSEJSI_SI_fSE_SF_NS4_17integral_constantINS4_4UMMA5MajorELSR_1EEENSP_ISR_LSR_0EEENSP_INSQ_7ScaleInELSU_0EEESV_EEEEEENS4_6LayoutISC_NS5_IJNSA_ILi0EEESZ_SZ_EEEEENS5_IJNS4_10UnderscoreES12_S12_EEEEENS4_13SM90_TMA_LOADENS4_14ComposedLayoutINS4_7SwizzleILi3ELi4ELi3EEENS4_18smem_ptr_flag_bitsILi8EEENSY_INS5_IJSE_NSA_ILi8EEEEEENS5_IJSB_SE_EEEEEEEvNS4_8identityES15_NS16_INS17_ILi2ELi4ELi3EEES1A_NSY_INS5_IJS1B_SG_EEENS5_IJSG_SB_EEEEEEEvS1G_EENS_8epilogue10collective18CollectiveEpilogueINS1N_23Sm100TmaWarpSpecializedILi4ELi2ELi64ELb0ELb0EEEJSH_NS5_IJNSY_ISE_SB_EENSY_ISG_SB_EEEEESI_SK_SI_SK_NS1N_6fusion15FusionCallbacksIS1R_NS1V_17LinearCombinationISI_fSI_fLNS_15FloatRoundStyleE2EEESH_S1U_JEEENS4_5SM1004TMEM4LOAD26SM100_TMEM_LOAD_32dp32b64xES15_S1L_NS4_39AutoVectorizingCopyWithAssumedAlignmentILi128EEENS4_14SM90_TMA_STOREES1L_S26_S26_EEEvvEEEEvNT_6ParamsE)
        /*0038*/ 	.word	0x00000000


	//----- nvinfo : EIATTR_MIN_STACK_SIZE
	.align		4
.L_28:
        /*003c*/ 	.byte	0x04, 0x12
        /*003e*/ 	.short	(.L_30 - .L_29)
	.align		4
.L_29:
        /*0040*/ 	.word	index@(_ZN7cutlass13device_kernelINS_4gemm6kernel13GemmUniversalIN4cute5tupleIJiiiiEEENS1_10collective13CollectiveMmaINS1_35MainloopSm100TmaUmmaWarpSpecializedILi7ELi2ELi2ENS5_IJNS4_1CILi1EEESB_SB_EEEEENS5_IJNSA_ILi128EEENSA_ILi256EEENSA_ILi64EEEEEENS_12float_e5m2_tENS5_IJSB_llEEESI_NS5_IJlSB_lEEENS4_8TiledMMAINS4_8MMA_AtomIJNS4_10MMA_TraitsINS4_19SM100_MMA_F8F6F4_SSEJSI_SI_fSE_SF_NS4_17integral_constantINS4_4UMMA5MajorELSR_1EEENSP_ISR_LSR_0EEENSP_INSQ_7ScaleInELSU_0EEESV_EEEEEENS4_6LayoutISC_NS5_IJNSA_ILi0EEESZ_SZ_EEEEENS5_IJNS4_10UnderscoreES12_S12_EEEEENS4_13SM90_TMA_LOADENS4_14ComposedLayoutINS4_7SwizzleILi3ELi4ELi3EEENS4_18smem_ptr_flag_bitsILi8EEENSY_INS5_IJSE_NSA_ILi8EEEEEENS5_IJSB_SE_EEEEEEEvNS4_8identityES15_NS16_INS17_ILi2ELi4ELi3EEES1A_NSY_INS5_IJS1B_SG_EEENS5_IJSG_SB_EEEEEEEvS1G_EENS_8epilogue10collective18CollectiveEpilogueINS1N_23Sm100TmaWarpSpecializedILi4ELi2ELi64ELb0ELb0EEEJSH_NS5_IJNSY_ISE_SB_EENSY_ISG_SB_EEEEESI_SK_SI_SK_NS1N_6fusion15FusionCallbacksIS1R_NS1V_17LinearCombinationISI_fSI_fLNS_15FloatRoundStyleE2EEESH_S1U_JEEENS4_5SM1004TMEM4LOAD26SM100_TMEM_LOAD_32dp32b64xES15_S1L_NS4_39AutoVectorizingCopyWithAssumedAlignmentILi128EEENS4_14SM90_TMA_STOREES1L_S26_S26_EEEvvEEEEvNT_6ParamsE)
        /*0044*/ 	.word	0x00000000
.L_30:


//--------------------- .nv.compat                --------------------------
	.section	.nv.compat,"",@"SHT_CUDA_COMPAT_INFO"
	.align	4
        /*0000*/ 	.byte	0x02, 0x09, 0x01, 0x00, 0x02, 0x02, 0x02, 0x00, 0x02, 0x05, 0x05, 0x00, 0x03, 0x07, 0x01, 0x01
        /*0010*/ 	.byte	0x02, 0x03, 0x01, 0x00, 0x02, 0x06, 0x01, 0x00, 0x04, 0x0b, 0x08, 0x00, 0x09, 0x00, 0x00, 0x00
        /*0020*/ 	.byte	0x00, 0x00, 0x00, 0x00


//--------------------- .nv.info._ZN7cutlass13device_kernelINS_4gemm6kernel13GemmUniversalIN4cute5tupleIJiiiiEEENS1_10collective13CollectiveMmaINS1_35MainloopSm100TmaUmmaWarpSpecializedILi7ELi2ELi2ENS5_IJNS4_1CILi1EEESB_SB_EEEEENS5_IJNSA_ILi128EEENSA_ILi256EEENSA_ILi64EEEEEENS_12float_e5m2_tENS5_IJSB_llEEESI_NS5_IJlSB_lEEENS4_8TiledMMAINS4_8MMA_AtomIJNS4_10MMA_TraitsINS4_19SM100_MMA_F8F6F4_SSEJSI_SI_fSE_SF_NS4_17integral_constantINS4_4UMMA5MajorELSR_1EEENSP_ISR_LSR_0EEENSP_INSQ_7ScaleInELSU_0EEESV_EEEEEENS4_6LayoutISC_NS5_IJNSA_ILi0EEESZ_SZ_EEEEENS5_IJNS4_10UnderscoreES12_S12_EEEEENS4_13SM90_TMA_LOADENS4_14ComposedLayoutINS4_7SwizzleILi3ELi4ELi3EEENS4_18smem_ptr_flag_bitsILi8EEENSY_INS5_IJSE_NSA_ILi8EEEEEENS5_IJSB_SE_EEEEEEEvNS4_8identityES15_NS16_INS17_ILi2ELi4ELi3EEES1A_NSY_INS5_IJS1B_SG_EEENS5_IJSG_SB_EEEEEEEvS1G_EENS_8epilogue10collective18CollectiveEpilogueINS1N_23Sm100TmaWarpSpecializedILi4ELi2ELi64ELb0ELb0EEEJSH_NS5_IJNSY_ISE_SB_EENSY_ISG_SB_EEEEESI_SK_SI_SK_NS1N_6fusion15FusionCallbacksIS1R_NS1V_17LinearCombinationISI_fSI_fLNS_15FloatRoundStyleE2EEESH_S1U_JEEENS4_5SM1004TMEM4LOAD26SM100_TMEM_LOAD_32dp32b64xES15_S1L_NS4_39AutoVectorizingCopyWithAssumedAlignmentILi128EEENS4_14SM90_TMA_STOREES1L_S26_S26_EEEvvEEEEvNT_6ParamsE --------------------------
	.section	.nv.info._ZN7cutlass13device_kernelINS_4gemm6kernel13GemmUniversalIN4cute5tupleIJiiiiEEENS1_10collective13CollectiveMmaINS1_35MainloopSm100TmaUmmaWarpSpecializedILi7ELi2ELi2ENS5_IJNS4_1CILi1EEESB_SB_EEEEENS5_IJNSA_ILi128EEENSA_ILi256EEENSA_ILi64EEEEEENS_12float_e5m2_tENS5_IJSB_llEEESI_NS5_IJlSB_lEEENS4_8TiledMMAINS4_8MMA_AtomIJNS4_10MMA_TraitsINS4_19SM100_MMA_F8F6F4_SSEJSI_SI_fSE_SF_NS4_17integral_constantINS4_4UMMA5MajorELSR_1EEENSP_ISR_LSR_0EEENSP_INSQ_7ScaleInELSU_0EEESV_EEEEEENS4_6LayoutISC_NS5_IJNSA_ILi0EEESZ_SZ_EEEEENS5_IJNS4_10UnderscoreES12_S12_EEEEENS4_13SM90_TMA_LOADENS4_14ComposedLayoutINS4_7SwizzleILi3ELi4ELi3EEENS4_18smem_ptr_flag_bitsILi8EEENSY_INS5_IJSE_NSA_ILi8EEEEEENS5_IJSB_SE_EEEEEEEvNS4_8identityES15_NS16_INS17_ILi2ELi4ELi3EEES1A_NSY_INS5_IJS1B_SG_EEENS5_IJSG_SB_EEEEEEEvS1G_EENS_8epilogue10collective18CollectiveEpilogueINS1N_23Sm100TmaWarpSpecializedILi4ELi2ELi64ELb0ELb0EEEJSH_NS5_IJNSY_ISE_SB_EENSY_ISG_SB_EEEEESI_SK_SI_SK_NS1N_6fusion15FusionCallbacksIS1R_NS1V_17LinearCombinationISI_fSI_fLNS_15FloatRoundStyleE2EEESH_S1U_JEEENS4_5SM1004TMEM4LOAD26SM100_TMEM_LOAD_32dp32b64xES15_S1L_NS4_39AutoVectorizingCopyWithAssumedAlignmentILi128EEENS4_14SM90_TMA_STOREES1L_S26_S26_EEEvvEEEEvNT_6ParamsE,"",@"SHT_CUDA_INFO"
	.sectionflags	@""
	.align	4


	//----- nvinfo : EIATTR_CUDA_API_VERSION
	.align		4
        /*0000*/ 	.byte	0x04, 0x37
        /*0002*/ 	.short	(.L_32 - .L_31)
.L_31:
        /*0004*/ 	.word	0x00000082


	//----- nvinfo : EIATTR_KPARAM_INFO
	.align		4
.L_32:
        /*0008*/ 	.byte	0x04, 0x17
        /*000a*/ 	.short	(.L_34 - .L_33)
.L_33:
        /*000c*/ 	.word	0x00000000
        /*0010*/ 	.short	0x0000
        /*0012*/ 	.short	0x0000
        /*0014*/ 	.byte	0x00, 0xf0, 0x01, 0x20


	//----- nvinfo : EIATTR_AT_ENTRY_FRAGMENTS
	.align		4
.L_34:
        /*0018*/ 	.byte	0x04, 0x4f
        /*001a*/ 	.short	(.L_36 - .L_35)


	//   ....[0]....
.L_35:
        /*001c*/ 	.word	0x00000006


	//----- nvinfo : EIATTR_RESERVED_SMEM_USED
	.align		4
.L_36:
        /*0020*/ 	.byte	0x01, 0x41
	.zero		2


	//----- nvinfo : EIATTR_SPARSE_MMA_MASK
	.align		4
        /*0024*/ 	.byte	0x03, 0x50
        /*0026*/ 	.short	0x0000


	//----- nvinfo : EIATTR_TCGEN05_1CTA_USED
	.align		4
        /*0028*/ 	.byte	0x01, 0x51
	.zero		2


	//----- nvinfo : EIATTR_MAXREG_COUNT
	.align		4
        /*002c*/ 	.byte	0x03, 0x1b
        /*002e*/ 	.short	0x00ff


	//----- nvinfo : EIATTR_NUM_BARRIERS
	.align		4
        /*0030*/ 	.byte	0x02, 0x4c
        /*0032*/ 	.byte	0x07
	.zero		1


	//----- nvinfo : EIATTR_EXTERNS
	.align		4
        /*0034*/ 	.byte	0x04, 0x0f
        /*0036*/ 	.short	(.L_38 - .L_37)


	//   ....[0]....
	.align		4
.L_37:
        /*0038*/ 	.word	index@(__assertfail)


	//----- nvinfo : EIATTR_MERCURY_ISA_VERSION
	.align		4
.L_38:
        /*003c*/ 	.byte	0x03, 0x5f
        /*003e*/ 	.short	0x0101


	//----- nvinfo : EIATTR_INT_WARP_WIDE_INSTR_OFFSETS
	.align		4
        /*0040*/ 	.byte	0x04, 0x31
        /*0042*/ 	.short	(.L_40 - .L_39)


	//   ....[0]....
.L_39:
        /*0044*/ 	.word	0x00001e00


	//   ....[1]....
        /*0048*/ 	.word	0x000037f0


	//   ....[2]....
        /*004c*/ 	.word	0x00003810


	//   ....[3]....
        /*0050*/ 	.word	0x00003840


	//   ....[4]....
        /*0054*/ 	.word	0x00004180


	//   ....[5]....
        /*0058*/ 	.word	0x000041f0


	//   ....[6]....
        /*005c*/ 	.word	0x000042d0


	//   ....[7]....
        /*0060*/ 	.word	0x00004350


	//   ....[8]....
        /*0064*/ 	.word	0x00004460


	//   ....[9]....
        /*0068*/ 	.word	0x000044f0


	//   ....[10]....
        /*006c*/ 	.word	0x000046d0


	//   ....[11]....
        /*0070*/ 	.word	0x00004830


	//----- nvinfo : EIATTR_COOP_GROUP_MASK_REGIDS
	.align		4
.L_40:
        /*0074*/ 	.byte	0x04, 0x29
        /*0076*/ 	.short	(.L_42 - .L_41)


	//   ....[0]....
.L_41:
        /*0078*/ 	.word	0xffffffff


	//   ....[1]....
        /*007c*/ 	.word	0xffffffff


	//   ....[2]....
        /*0080*/ 	.word	0xffffffff


	//   ....[3]....
        /*0084*/ 	.word	0xffffffff


	//   ....[4]....
        /*0088*/ 	.word	0xffffffff


	//   ....[5]....
        /*008c*/ 	.word	0xffffffff


	//   ....[6]....
        /*0090*/ 	.word	0xffffffff


	//   ....[7]....
        /*0094*/ 	.word	0xffffffff


	//   ....[8]....
        /*0098*/ 	.word	0xffffffff


	//   ....[9]....
        /*009c*/ 	.word	0xffffffff


	//   ....[10]....
        /*00a0*/ 	.word	0xffffffff


	//   ....[11]....
        /*00a4*/ 	.word	0xffffffff


	//   ....[12]....
        /*00a8*/ 	.word	0xffffffff


	//----- nvinfo : EIATTR_COOP_GROUP_INSTR_OFFSETS
	.align		4
.L_42:
        /*00ac*/ 	.byte	0x04, 0x28
        /*00ae*/ 	.short	(.L_44 - .L_43)


	//   ....[0]....
.L_43:
        /*00b0*/ 	.word	0x00000090


	//   ....[1]....
        /*00b4*/ 	.word	0x000004d0


	//   ....[2]....
        /*00b8*/ 	.word	0x000006a0


	//   ....[3]....
        /*00bc*/ 	.word	0x00000840


	//   ....[4]....
        /*00c0*/ 	.word	0x00000940


	//   ....[5]....
        /*00c4*/ 	.word	0x00000ab0


	//   ....[6]....
        /*00c8*/ 	.word	0x00000c10


	//   ....[7]....
        /*00cc*/ 	.word	0x00001ce0


	//   ....[8]....
        /*00d0*/ 	.word	0x00002c70


	//   ....[9]....
        /*00d4*/ 	.word	0x00002e80


	//   ....[10]....
        /*00d8*/ 	.word	0x00002eb0


	//   ....[11]....
        /*00dc*/ 	.word	0x000036d0


	//   ....[12]....
        /*00e0*/ 	.word	0x00003900


	//----- nvinfo : EIATTR_VRC_CTA_INIT_COUNT
	.align		4
.L_44:
        /*00e4*/ 	.byte	0x02, 0x4a
        /*00e6*/ 	.byte	0x80
	.zero		1


	//----- nvinfo : EIATTR_SYSCALL_OFFSETS
	.align		4
        /*00e8*/ 	.byte	0x04, 0x46
        /*00ea*/ 	.short	(.L_46 - .L_45)


	//   ....[0]....
.L_45:
        /*00ec*/ 	.word	0x000052a0


	//   ....[1]....
        /*00f0*/ 	.word	0x000053e0


	//   ....[2]....
        /*00f4*/ 	.word	0x00005c40


	//   ....[3]....
        /*00f8*/ 	.word	0x00007260


	//   ....[4]....
        /*00fc*/ 	.word	0x00008810


	//   ....[5]....
        /*0100*/ 	.word	0x00009de0


	//----- nvinfo : EIATTR_MBARRIER_INSTR_OFFSETS
	.align		4
.L_46:
        /*0104*/ 	.byte	0x04, 0x39
        /*0106*/ 	.short	(.L_48 - .L_47)


	//   ....[0]....
.L_47:
        /*0108*/ 	.word	0x000005b0
        /*010c*/ 	.word	0x000000ff
        /*0110*/ 	.word	0x00000000
        /*0114*/ 	.short	0x0100
        /*0116*/ 	.byte	0x05
	.zero		1


	//   ....[1]....
        /*0118*/ 	.word	0x000005c0
        /*011c*/ 	.word	0x000000ff
        /*0120*/ 	.word	0x00000038
        /*0124*/ 	.short	0x0100
        /*0126*/ 	.byte	0x05
	.zero		1


	//   ....[2]....
        /*0128*/ 	.word	0x000005d0
        /*012c*/ 	.word	0x000000ff
        /*0130*/ 	.word	0x00000008
        /*0134*/ 	.short	0x0100
        /*0136*/ 	.byte	0x05
	.zero		1


	//   ....[3]....
        /*0138*/ 	.word	0x000005e0
        /*013c*/ 	.word	0x000000ff
        /*0140*/ 	.word	0x00000040
        /*0144*/ 	.short	0x0100
        /*0146*/ 	.byte	0x05
	.zero		1


	//   ....[4]....
        /*0148*/ 	.word	0x000005f0
        /*014c*/ 	.word	0x000000ff
        /*0150*/ 	.word	0x00000010
        /*0154*/ 	.short	0x0100
        /*0156*/ 	.byte	0x05
	.zero		1


	//   ....[5]....
        /*0158*/ 	.word	0x00000600
        /*015c*/ 	.word	0x000000ff
        /*0160*/ 	.word	0x00000048
        /*0164*/ 	.short	0x0100
        /*0166*/ 	.byte	0x05
	.zero		1


	//   ....[6]....
        /*0168*/ 	.word	0x00000610
        /*016c*/ 	.word	0x000000ff
        /*0170*/ 	.word	0x00000018
        /*0174*/ 	.short	0x0100
        /*0176*/ 	.byte	0x05
	.zero		1


	//   ....[7]....
        /*0178*/ 	.word	0x00000620
        /*017c*/ 	.word	0x000000ff
        /*0180*/ 	.word	0x00000050
        /*0184*/ 	.short	0x0100
        /*0186*/ 	.byte	0x05
	.zero		1


	//   ....[8]....
        /*0188*/ 	.word	0x00000630
        /*018c*/ 	.word	0x000000ff
        /*0190*/ 	.word	0x00000020
        /*0194*/ 	.short	0x0100
        /*0196*/ 	.byte	0x05
	.zero		1


	//   ....[9]....
        /*0198*/ 	.word	0x00000640
        /*019c*/ 	.word	0x000000ff
        /*01a0*/ 	.word	0x00000058
        /*01a4*/ 	.short	0x0100
        /*01a6*/ 	.byte	0x05
	.zero		1


	//   ....[10]....
        /*01a8*/ 	.word	0x00000650
        /*01ac*/ 	.word	0x000000ff
        /*01b0*/ 	.word	0x00000028
        /*01b4*/ 	.short	0x0100
        /*01b6*/ 	.byte	0x05
	.zero		1


	//   ....[11]....
        /*01b8*/ 	.word	0x00000660
        /*01bc*/ 	.word	0x000000ff
        /*01c0*/ 	.word	0x00000060
        /*01c4*/ 	.short	0x0100
        /*01c6*/ 	.byte	0x05
	.zero		1


	//   ....[12]....
        /*01c8*/ 	.word	0x00000670
        /*01cc*/ 	.word	0x000000ff
        /*01d0*/ 	.word	0x00000030
        /*01d4*/ 	.short	0x0100
        /*01d6*/ 	.byte	0x05
	.zero		1


	//   ....[13]....
        /*01d8*/ 	.word	0x00000680
        /*01dc*/ 	.word	0x000000ff
        /*01e0*/ 	.word	0x00000068
        /*01e4*/ 	.short	0x0100
        /*01e6*/ 	.byte	0x05
	.zero		1


	//   ....[14]....
        /*01e8*/ 	.word	0x000007b0
        /*01ec*/ 	.word	0x000000ff
        /*01f0*/ 	.word	0x00000070
        /*01f4*/ 	.short	0x0100
        /*01f6*/ 	.byte	0x07
	.zero		1


	//   ....[15]....
        /*01f8*/ 	.word	0x000007c0
        /*01fc*/ 	.word	0x000000ff
        /*0200*/ 	.word	0x00000090
        /*0204*/ 	.short	0x0100
        /*0206*/ 	.byte	0x07
	.zero		1


	//   ....[16]....
        /*0208*/ 	.word	0x000007d0
        /*020c*/ 	.word	0x000000ff
        /*0210*/ 	.word	0x00000078
        /*0214*/ 	.short	0x0100
        /*0216*/ 	.byte	0x07
	.zero		1


	//   ....[17]....
        /*0218*/ 	.word	0x000007e0
        /*021c*/ 	.word	0x000000ff
        /*0220*/ 	.word	0x00000098
        /*0224*/ 	.short	0x0100
        /*0226*/ 	.byte	0x07
	.zero		1


	//   ....[18]....
        /*0228*/ 	.word	0x000007f0
        /*022c*/ 	.word	0x000000ff
        /*0230*/ 	.word	0x00000080
        /*0234*/ 	.short	0x0100
        /*0236*/ 	.byte	0x07
	.zero		1


	//   ....[19]....
        /*0238*/ 	.word	0x00000800
        /*023c*/ 	.word	0x000000ff
        /*0240*/ 	.word	0x000000a0
        /*0244*/ 	.short	0x0100
        /*0246*/ 	.byte	0x07
	.zero		1


	//   ....[20]....
        /*0248*/ 	.word	0x00000810
        /*024c*/ 	.word	0x000000ff
        /*0250*/ 	.word	0x00000088
        /*0254*/ 	.short	0x0100
        /*0256*/ 	.byte	0x07
	.zero		1


	//   ....[21]....
        /*0258*/ 	.word	0x00000820
        /*025c*/ 	.word	0x000000ff
        /*0260*/ 	.word	0x000000a8
        /*0264*/ 	.short	0x0100
        /*0266*/ 	.byte	0x07
	.zero		1


	//   ....[22]....
        /*0268*/ 	.word	0x00000910
        /*026c*/ 	.word	0x000000ff
        /*0270*/ 	.word	0x000000b0
        /*0274*/ 	.short	0x0100
        /*0276*/ 	.byte	0x05
	.zero		1


	//   ....[23]....
        /*0278*/ 	.word	0x00000920
        /*027c*/ 	.word	0x000000ff
        /*0280*/ 	.word	0x000000b8
        /*0284*/ 	.short	0x0100
        /*0286*/ 	.byte	0x05
	.zero		1


	//   ....[24]....
        /*0288*/ 	.word	0x00000a60
        /*028c*/ 	.word	0x000000ff
        /*0290*/ 	.word	0x000000c0
        /*0294*/ 	.short	0x0100
        /*0296*/ 	.byte	0x05
	.zero		1


	//   ....[25]....
        /*0298*/ 	.word	0x00000a70
        /*029c*/ 	.word	0x000000ff
        /*02a0*/ 	.word	0x000000d0
        /*02a4*/ 	.short	0x0100
        /*02a6*/ 	.byte	0x05
	.zero		1


	//   ....[26]....
        /*02a8*/ 	.word	0x00000a80
        /*02ac*/ 	.word	0x000000ff
        /*02b0*/ 	.word	0x000000c8
        /*02b4*/ 	.short	0x0100
        /*02b6*/ 	.byte	0x05
	.zero		1


	//   ....[27]....
        /*02b8*/ 	.word	0x00000a90
        /*02bc*/ 	.word	0x000000ff
        /*02c0*/ 	.word	0x000000d8
        /*02c4*/ 	.short	0x0100
        /*02c6*/ 	.byte	0x05
	.zero		1


	//   ....[28]....
        /*02c8*/ 	.word	0x00000bc0
        /*02cc*/ 	.word	0x000000ff
        /*02d0*/ 	.word	0x000000e0
        /*02d4*/ 	.short	0x0100
        /*02d6*/ 	.byte	0x07
	.zero		1


	//   ....[29]....
        /*02d8*/ 	.word	0x00000bd0
        /*02dc*/ 	.word	0x000000ff
        /*02e0*/ 	.word	0x000000f0
        /*02e4*/ 	.short	0x0100
        /*02e6*/ 	.byte	0x07
	.zero		1


	//   ....[30]....
        /*02e8*/ 	.word	0x00000be0
        /*02ec*/ 	.word	0x000000ff
        /*02f0*/ 	.word	0x000000e8
        /*02f4*/ 	.short	0x0100
        /*02f6*/ 	.byte	0x07
	.zero		1


	//   ....[31]....
        /*02f8*/ 	.word	0x00000bf0
        /*02fc*/ 	.word	0x000000ff
        /*0300*/ 	.word	0x000000f8
        /*0304*/ 	.short	0x0100
        /*0306*/ 	.byte	0x07
	.zero		1


	//   ....[32]....
        /*0308*/ 	.word	0x00000ce0
        /*030c*/ 	.word	0x000000ff
        /*0310*/ 	.word	0x00000100
        /*0314*/ 	.short	0x0100
        /*0316*/ 	.byte	0x05
	.zero		1


	//   ....[33]....
        /*0318*/ 	.word	0x00000cf0
        /*031c*/ 	.word	0x000000ff
        /*0320*/ 	.word	0x00000110
        /*0324*/ 	.short	0x0100
        /*0326*/ 	.byte	0x05
	.zero		1


	//   ....[34]....
        /*0328*/ 	.word	0x00000d00
        /*032c*/ 	.word	0x000000ff
        /*0330*/ 	.word	0x00000108
        /*0334*/ 	.short	0x0100
        /*0336*/ 	.byte	0x05
	.zero		1


	//   ....[35]....
        /*0338*/ 	.word	0x00000d10
        /*033c*/ 	.word	0x000000ff
        /*0340*/ 	.word	0x00000118
        /*0344*/ 	.short	0x0100
        /*0346*/ 	.byte	0x05
	.zero		1


	//   ....[36]....
        /*0348*/ 	.word	0x000015e0
        /*034c*/ 	.word	0x00000003
        /*0350*/ 	.word	0x00000110
        /*0354*/ 	.short	0x010a
        /*0356*/ 	.byte	0xff
	.zero		1


	//   ....[37]....
        /*0358*/ 	.word	0x00001610
        /*035c*/ 	.word	0x00000003
        /*0360*/ 	.word	0x00000100
        /*0364*/ 	.short	0x0101
        /*0366*/ 	.byte	0xff
	.zero		1


	//   ....[38]....
        /*0368*/ 	.word	0x000016e0
        /*036c*/ 	.word	0x000000ff
        /*0370*/ 	.word	0x00000038
        /*0374*/ 	.short	0x010a
        /*0376*/ 	.byte	0x08
	.zero		1


	//   ....[39]....
        /*0378*/ 	.word	0x00001780
        /*037c*/ 	.word	0x000000ff
        /*0380*/ 	.word	0x00000038
        /*0384*/ 	.short	0x010a
        /*0386*/ 	.byte	0x21
	.zero		1


	//   ....[40]....
        /*0388*/ 	.word	0x000018d0
        /*038c*/ 	.word	0x000000ff
        /*0390*/ 	.word	0x00000038
        /*0394*/ 	.short	0x010a
        /*0396*/ 	.byte	0x08
	.zero		1


	//   ....[41]....
        /*0398*/ 	.word	0x000019e0
        /*039c*/ 	.word	0x000000ff
        /*03a0*/ 	.word	0x000000b8
        /*03a4*/ 	.short	0x0101
        /*03a6*/ 	.byte	0x04
	.zero		1


	//   ....[42]....
        /*03a8*/ 	.word	0x00001a00
        /*03ac*/ 	.word	0x000000ff
        /*03b0*/ 	.word	0x00000038
        /*03b4*/ 	.short	0x010a
        /*03b6*/ 	.byte	0x08
	.zero		1


	//   ....[43]....
        /*03b8*/ 	.word	0x00001a80
        /*03bc*/ 	.word	0x000000ff
        /*03c0*/ 	.word	0x00000038
        /*03c4*/ 	.short	0x010a
        /*03c6*/ 	.byte	0x11
	.zero		1


	//   ....[44]....
        /*03c8*/ 	.word	0x00001bd0
        /*03cc*/ 	.word	0x000000ff
        /*03d0*/ 	.word	0x00000038
        /*03d4*/ 	.short	0x010a
        /*03d6*/ 	.byte	0x08
	.zero		1


	//   ....[45]....
        /*03d8*/ 	.word	0x00001d10
        /*03dc*/ 	.word	0x00000002
        /*03e0*/ 	.word	0x000000c0
        /*03e4*/ 	.short	0x010a
        /*03e6*/ 	.byte	0xff
	.zero		1


	//   ....[46]....
        /*03e8*/ 	.word	0x00001dd0
        /*03ec*/ 	.word	0x00000002
        /*03f0*/ 	.word	0x00000000
        /*03f4*/ 	.short	0x0101
        /*03f6*/ 	.byte	0xff
	.zero		1


	//   ....[47]....
        /*03f8*/ 	.word	0x00002330
        /*03fc*/ 	.word	0x000000ff
        /*0400*/ 	.word	0x00000000
        /*0404*/ 	.short	0x010a
        /*0406*/ 	.byte	0x05
	.zero		1


	//   ....[48]....
        /*0408*/ 	.word	0x000023c0
        /*040c*/ 	.word	0x000000ff
        /*0410*/ 	.word	0x00000000
        /*0414*/ 	.short	0x010a
        /*0416*/ 	.byte	0x05
	.zero		1


	//   ....[49]....
        /*0418*/ 	.word	0x00002450
        /*041c*/ 	.word	0x000000ff
        /*0420*/ 	.word	0x00000000
        /*0424*/ 	.short	0x010a
        /*0426*/ 	.byte	0x05
	.zero		1


	//   ....[50]....
        /*0428*/ 	.word	0x000024e0
        /*042c*/ 	.word	0x000000ff
        /*0430*/ 	.word	0x00000000
        /*0434*/ 	.short	0x010a
        /*0436*/ 	.byte	0x05
	.zero		1


	//   ....[51]....
        /*0438*/ 	.word	0x00002570
        /*043c*/ 	.word	0x000000ff
        /*0440*/ 	.word	0x00000000
        /*0444*/ 	.short	0x010a
        /*0446*/ 	.byte	0x05
	.zero		1


	//   ....[52]....
        /*0448*/ 	.word	0x00002600
        /*044c*/ 	.word	0x000000ff
        /*0450*/ 	.word	0x00000000
        /*0454*/ 	.short	0x010a
        /*0456*/ 	.byte	0x05
	.zero		1


	//   ....[53]....
        /*0458*/ 	.word	0x000026a0
        /*045c*/ 	.word	0x00000000
        /*0460*/ 	.word	0x00000000
        /*0464*/ 	.short	0x010a
        /*0466*/ 	.byte	0xff
	.zero		1


	//   ....[54]....
        /*0468*/ 	.word	0x000027c0
        /*046c*/ 	.word	0x00000000
        /*0470*/ 	.word	0x00000100
        /*0474*/ 	.short	0x010a
        /*0476*/ 	.byte	0xff
	.zero		1


	//   ....[55]....
        /*0478*/ 	.word	0x00002820
        /*047c*/ 	.word	0x00000004
        /*0480*/ 	.word	0x00000000
        /*0484*/ 	.short	0x0101
        /*0486*/ 	.byte	0xff
	.zero		1


	//   ....[56]....
        /*0488*/ 	.word	0x00002840
        /*048c*/ 	.word	0x000000ff
        /*0490*/ 	.word	0x000000d0
        /*0494*/ 	.short	0x010a
        /*0496*/ 	.byte	0x05
	.zero		1


	//   ....[57]....
        /*0498*/ 	.word	0x00002960
        /*049c*/ 	.word	0x00000000
        /*04a0*/ 	.word	0x000000c0
        /*04a4*/ 	.short	0x010a
        /*04a6*/ 	.byte	0xff
	.zero		1


	//   ....[58]....
        /*04a8*/ 	.word	0x00002a70
        /*04ac*/ 	.word	0x00000000
        /*04b0*/ 	.word	0x00000000
        /*04b4*/ 	.short	0x0101
        /*04b6*/ 	.byte	0xff
	.zero		1


	//   ....[59]....
        /*04b8*/ 	.word	0x00002b00
        /*04bc*/ 	.word	0x000000ff
        /*04c0*/ 	.word	0x000000d0
        /*04c4*/ 	.short	0x0106
        /*04c6*/ 	.byte	0x05
	.zero		1


	//   ....[60]....
        /*04c8*/ 	.word	0x00002b20
        /*04cc*/ 	.word	0x000000ff
        /*04d0*/ 	.word	0x000000d0
        /*04d4*/ 	.short	0x010a
        /*04d6*/ 	.byte	0x05
	.zero		1


	//   ....[61]....
        /*04d8*/ 	.word	0x00002bb0
        /*04dc*/ 	.word	0x000000ff
        /*04e0*/ 	.word	0x000000d0
        /*04e4*/ 	.short	0x0106
        /*04e6*/ 	.byte	0x04
	.zero		1


	//   ....[62]....
        /*04e8*/ 	.word	0x00002bf0
        /*04ec*/ 	.word	0x00000000
        /*04f0*/ 	.word	0x000000d0
        /*04f4*/ 	.short	0x010a
        /*04f6*/ 	.byte	0xff
	.zero		1


	//   ....[63]....
        /*04f8*/ 	.word	0x000030e0
        /*04fc*/ 	.word	0x00000000
        /*0500*/ 	.word	0x000000c0
        /*0504*/ 	.short	0x010a
        /*0506*/ 	.byte	0xff
	.zero		1


	//   ....[64]....
        /*0508*/ 	.word	0x000031f0
        /*050c*/ 	.word	0x00000003
        /*0510*/ 	.word	0x00000000
        /*0514*/ 	.short	0x0101
        /*0516*/ 	.byte	0xff
	.zero		1


	//   ....[65]....
        /*0518*/ 	.word	0x00003200
        /*051c*/ 	.word	0x000000ff
        /*0520*/ 	.word	0x00000000
        /*0524*/ 	.short	0x010a
        /*0526*/ 	.byte	0x04
	.zero		1


	//   ....[66]....
        /*0528*/ 	.word	0x00003220
        /*052c*/ 	.word	0x000000ff
        /*0530*/ 	.word	0x000000f0
        /*0534*/ 	.short	0x010a
        /*0536*/ 	.byte	0x08
	.zero		1


	//   ....[67]....
        /*0538*/ 	.word	0x000032f0
        /*053c*/ 	.word	0x000000ff
        /*0540*/ 	.word	0x00000000
        /*0544*/ 	.short	0x010a
        /*0546*/ 	.byte	0x07
	.zero		1


	//   ....[68]....
        /*0548*/ 	.word	0x00003430
        /*054c*/ 	.word	0x000000ff
        /*0550*/ 	.word	0x00000000
        /*0554*/ 	.short	0x010a
        /*0556*/ 	.byte	0x04
	.zero		1


	//   ....[69]....
        /*0558*/ 	.word	0x00003620
        /*055c*/ 	.word	0x000000ff
        /*0560*/ 	.word	0x00000000
        /*0564*/ 	.short	0x010a
        /*0566*/ 	.byte	0x05
	.zero		1


	//   ....[70]....
        /*0568*/ 	.word	0x000036b0
        /*056c*/ 	.word	0x000000ff
        /*0570*/ 	.word	0x00000000
        /*0574*/ 	.short	0x010a
        /*0576*/ 	.byte	0x07
	.zero		1


	//   ....[71]....
        /*0578*/ 	.word	0x00003b30
        /*057c*/ 	.word	0x00000000
        /*0580*/ 	.word	0x000000c0
        /*0584*/ 	.short	0x010a
        /*0586*/ 	.byte	0xff
	.zero		1


	//   ....[72]....
        /*0588*/ 	.word	0x00003bf0
        /*058c*/ 	.word	0x00000000
        /*0590*/ 	.word	0x00000000
        /*0594*/ 	.short	0x0101
        /*0596*/ 	.byte	0xff
	.zero		1


	//   ....[73]....
        /*0598*/ 	.word	0x00003f10
        /*059c*/ 	.word	0x000000ff
        /*05a0*/ 	.word	0x000000b8
        /*05a4*/ 	.short	0x010a
        /*05a6*/ 	.byte	0x07
	.zero		1


	//   ....[74]....
        /*05a8*/ 	.word	0x00004100
        /*05ac*/ 	.word	0x000000ff
        /*05b0*/ 	.word	0x00000090
        /*05b4*/ 	.short	0x010a
        /*05b6*/ 	.byte	0x07
	.zero		1


	//   ....[75]....
        /*05b8*/ 	.word	0x00004270
        /*05bc*/ 	.word	0x000000ff
        /*05c0*/ 	.word	0x00000070
        /*05c4*/ 	.short	0x010b
        /*05c6*/ 	.byte	0x07
	.zero		1


	//   ....[76]....
        /*05c8*/ 	.word	0x00004280
        /*05cc*/ 	.word	0x000000ff
        /*05d0*/ 	.word	0x00000000
        /*05d4*/ 	.short	0x0101
        /*05d6*/ 	.byte	0x08
	.zero		1


	//   ....[77]....
        /*05d8*/ 	.word	0x000042a0
        /*05dc*/ 	.word	0x000000ff
        /*05e0*/ 	.word	0x00000098
        /*05e4*/ 	.short	0x010a
        /*05e6*/ 	.byte	0x07
	.zero		1


	//   ....[78]....
        /*05e8*/ 	.word	0x00004400
        /*05ec*/ 	.word	0x000000ff
        /*05f0*/ 	.word	0x00000078
        /*05f4*/ 	.short	0x010b
        /*05f6*/ 	.byte	0x07
	.zero		1


	//   ....[79]....
        /*05f8*/ 	.word	0x00004410
        /*05fc*/ 	.word	0x000000ff
        /*0600*/ 	.word	0x00000000
        /*0604*/ 	.short	0x0101
        /*0606*/ 	.byte	0x08
	.zero		1


	//   ....[80]....
        /*0608*/ 	.word	0x00004420
        /*060c*/ 	.word	0x000000ff
        /*0610*/ 	.word	0x000000a0
        /*0614*/ 	.short	0x010a
        /*0616*/ 	.byte	0x07
	.zero		1


	//   ....[81]....
        /*0618*/ 	.word	0x000045c0
        /*061c*/ 	.word	0x000000ff
        /*0620*/ 	.word	0x00000080
        /*0624*/ 	.short	0x010b
        /*0626*/ 	.byte	0x07
	.zero		1


	//   ....[82]....
        /*0628*/ 	.word	0x00004630
        /*062c*/ 	.word	0x000000ff
        /*0630*/ 	.word	0x00000000
        /*0634*/ 	.short	0x0101
        /*0636*/ 	.byte	0x08
	.zero		1


	//   ....[83]....
        /*0638*/ 	.word	0x00004660
        /*063c*/ 	.word	0x000000ff
        /*0640*/ 	.word	0x000000a8
        /*0644*/ 	.short	0x010a
        /*0646*/ 	.byte	0x07
	.zero		1


	//   ....[84]....
        /*0648*/ 	.word	0x00004870
        /*064c*/ 	.word	0x000000ff
        /*0650*/ 	.word	0x00000088
        /*0654*/ 	.short	0x010b
        /*0656*/ 	.byte	0x07
	.zero		1


	//   ....[85]....
        /*0658*/ 	.word	0x00004890
        /*065c*/ 	.word	0x000000ff
        /*0660*/ 	.word	0x00000000
        /*0664*/ 	.short	0x0101
        /*0666*/ 	.byte	0x0d
	.zero		1


	//   ....[86]....
        /*0668*/ 	.word	0x000048c0
        /*066c*/ 	.word	0x000000ff
        /*0670*/ 	.word	0x00000090
        /*0674*/ 	.short	0x010a
        /*0676*/ 	.byte	0x07
	.zero		1


	//   ....[87]....
        /*0678*/ 	.word	0x000048e0
        /*067c*/ 	.word	0x000000ff
        /*0680*/ 	.word	0x00000098
        /*0684*/ 	.short	0x010a
        /*0686*/ 	.byte	0x07
	.zero		1


	//   ....[88]....
        /*0688*/ 	.word	0x00004900
        /*068c*/ 	.word	0x000000ff
        /*0690*/ 	.word	0x000000a0
        /*0694*/ 	.short	0x010a
        /*0696*/ 	.byte	0x07
	.zero		1


	//   ....[89]....
        /*0698*/ 	.word	0x00004940
        /*069c*/ 	.word	0x00000000
        /*06a0*/ 	.word	0x000000a8
        /*06a4*/ 	.short	0x010a
        /*06a6*/ 	.byte	0xff
	.zero		1


	//   ....[90]....
        /*06a8*/ 	.word	0x00004c70
        /*06ac*/ 	.word	0x00000000
        /*06b0*/ 	.word	0x000000c0
        /*06b4*/ 	.short	0x010a
        /*06b6*/ 	.byte	0xff
	.zero		1


	//   ....[91]....
        /*06b8*/ 	.word	0x00004d80
        /*06bc*/ 	.word	0x00000000
        /*06c0*/ 	.word	0x00000000
        /*06c4*/ 	.short	0x0101
        /*06c6*/ 	.byte	0xff
	.zero		1


	//   ....[92]....
        /*06c8*/ 	.word	0x000057e0
        /*06cc*/ 	.word	0x00000003
        /*06d0*/ 	.word	0x00000070
        /*06d4*/ 	.short	0x010a
        /*06d6*/ 	.byte	0xff
	.zero		1


	//   ....[93]....
        /*06d8*/ 	.word	0x00005820
        /*06dc*/ 	.word	0x000000c1
        /*06e0*/ 	.word	0x000000e0
        /*06e4*/ 	.short	0x010a
        /*06e6*/ 	.byte	0xff
	.zero		1


	//   ....[94]....
        /*06e8*/ 	.word	0x00005950
        /*06ec*/ 	.word	0x00000003
        /*06f0*/ 	.word	0x00000070
        /*06f4*/ 	.short	0x010a
        /*06f6*/ 	.byte	0xff
	.zero		1


	//   ....[95]....
        /*06f8*/ 	.word	0x00005ab0
        /*06fc*/ 	.word	0x00000000
        /*0700*/ 	.word	0x00000000
        /*0704*/ 	.short	0x0101
        /*0706*/ 	.byte	0xff
	.zero		1


	//   ....[96]....
        /*0708*/ 	.word	0x00005b10
        /*070c*/ 	.word	0x000000c1
        /*0710*/ 	.word	0x000000e0
        /*0714*/ 	.short	0x010a
        /*0716*/ 	.byte	0xff
	.zero		1


	//   ....[97]....
        /*0718*/ 	.word	0x00006ec0
        /*071c*/ 	.word	0x000000cc
        /*0720*/ 	.word	0x00000070
        /*0724*/ 	.short	0x010a
        /*0726*/ 	.byte	0xff
	.zero		1


	//   ....[98]....
        /*0728*/ 	.word	0x00006f90
        /*072c*/ 	.word	0x000000cc
        /*0730*/ 	.word	0x00000070
        /*0734*/ 	.short	0x010a
        /*0736*/ 	.byte	0xff
	.zero		1


	//   ....[99]....
        /*0738*/ 	.word	0x000070d0
        /*073c*/ 	.word	0x00000003
        /*0740*/ 	.word	0x00000000
        /*0744*/ 	.short	0x0101
        /*0746*/ 	.byte	0xff
	.zero		1


	//   ....[100]....
        /*0748*/ 	.word	0x00008470
        /*074c*/ 	.word	0x00000000
        /*0750*/ 	.word	0x00000070
        /*0754*/ 	.short	0x010a
        /*0756*/ 	.byte	0xff
	.zero		1


	//   ....[101]....
        /*0758*/ 	.word	0x00008540
        /*075c*/ 	.word	0x00000000
        /*0760*/ 	.word	0x00000070
        /*0764*/ 	.short	0x010a
        /*0766*/ 	.byte	0xff
	.zero		1


	//   ....[102]....
        /*0768*/ 	.word	0x000086a0
        /*076c*/ 	.word	0x00000000
        /*0770*/ 	.word	0x00000000
        /*0774*/ 	.short	0x0101
        /*0776*/ 	.byte	0xff
	.zero		1


	//   ....[103]....
        /*0778*/ 	.word	0x00009a50
        /*077c*/ 	.word	0x00000000
        /*0780*/ 	.word	0x00000070
        /*0784*/ 	.short	0x010a
        /*0786*/ 	.byte	0xff
	.zero		1


	//   ....[104]....
        /*0788*/ 	.word	0x00009b20
        /*078c*/ 	.word	0x00000000
        /*0790*/ 	.word	0x00000070
        /*0794*/ 	.short	0x010a
        /*0796*/ 	.byte	0xff
	.zero		1


	//   ....[105]....
        /*0798*/ 	.word	0x00009c80
        /*079c*/ 	.word	0x00000000
        /*07a0*/ 	.word	0x00000000
        /*07a4*/ 	.short	0x0101
        /*07a6*/ 	.byte	0xff
	.zero		1


	//   ....[106]....
        /*07a8*/ 	.word	0x0000a170
        /*07ac*/ 	.word	0x000000ff
        /*07b0*/ 	.word	0x00000000
        /*07b4*/ 	.short	0x0101
        /*07b6*/ 	.byte	0x05
	.zero		1


	//   ....[107]....
        /*07b8*/ 	.word	0x0000b0f0
        /*07bc*/ 	.word	0x00000003
        /*07c0*/ 	.word	0x00000110
        /*07c4*/ 	.short	0x010a
        /*07c6*/ 	.byte	0xff
	.zero		1


	//   ....[108]....
        /*07c8*/ 	.word	0x0000b150
        /*07cc*/ 	.word	0x00000002
        /*07d0*/ 	.word	0x00000038
        /*07d4*/ 	.short	0x010a
        /*07d6*/ 	.byte	0xff
	.zero		1


	//   ....[109]....
        /*07d8*/ 	.word	0x0000b1b0
        /*07dc*/ 	.word	0x00000002
        /*07e0*/ 	.word	0x00000038
        /*07e4*/ 	.short	0x010a
        /*07e6*/ 	.byte	0xff
	.zero		1


	//   ....[110]....
        /*07e8*/ 	.word	0x0000b200
        /*07ec*/ 	.word	0x00000002
        /*07f0*/ 	.word	0x000000c0
        /*07f4*/ 	.short	0x010a
        /*07f6*/ 	.byte	0xff
	.zero		1


	//   ....[111]....
        /*07f8*/ 	.word	0x0000b260
        /*07fc*/ 	.word	0x00000000
        /*0800*/ 	.word	0x00000000
        /*0804*/ 	.short	0x010a
        /*0806*/ 	.byte	0xff
	.zero		1


	//   ....[112]....
        /*0808*/ 	.word	0x0000b2c0
        /*080c*/ 	.word	0x00000000
        /*0810*/ 	.word	0x00000000
        /*0814*/ 	.short	0x010a
        /*0816*/ 	.byte	0xff
	.zero		1


	//   ....[113]....
        /*0818*/ 	.word	0x0000b320
        /*081c*/ 	.word	0x00000000
        /*0820*/ 	.word	0x00000000
        /*0824*/ 	.short	0x010a
        /*0826*/ 	.byte	0xff
	.zero		1


	//   ....[114]....
        /*0828*/ 	.word	0x0000b380
        /*082c*/ 	.word	0x00000000
        /*0830*/ 	.word	0x00000000
        /*0834*/ 	.short	0x010a
        /*0836*/ 	.byte	0xff
	.zero		1


	//   ....[115]....
        /*0838*/ 	.word	0x0000b3e0
        /*083c*/ 	.word	0x00000000
        /*0840*/ 	.word	0x00000000
        /*0844*/ 	.short	0x010a
        /*0846*/ 	.byte	0xff
	.zero		1


	//   ....[116]....
        /*0848*/ 	.word	0x0000b440
        /*084c*/ 	.word	0x00000000
        /*0850*/ 	.word	0x00000000
        /*0854*/ 	.short	0x010a
        /*0856*/ 	.byte	0xff
	.zero		1


	//   ....[117]....
        /*0858*/ 	.word	0x0000b490
        /*085c*/ 	.word	0x00000000
        /*0860*/ 	.word	0x00000100
        /*0864*/ 	.short	0x010a
        /*0866*/ 	.byte	0xff
	.zero		1


	//   ....[118]....
        /*0868*/ 	.word	0x0000b4f0
        /*086c*/ 	.word	0x00000000
        /*0870*/ 	.word	0x000000d0
        /*0874*/ 	.short	0x010a
        /*0876*/ 	.byte	0xff
	.zero		1


	//   ....[119]....
        /*0878*/ 	.word	0x0000b540
        /*087c*/ 	.word	0x00000000
        /*0880*/ 	.word	0x000000c0
        /*0884*/ 	.short	0x010a
        /*0886*/ 	.byte	0xff
	.zero		1


	//   ....[120]....
        /*0888*/ 	.word	0x0000b5a0
        /*088c*/ 	.word	0x00000000
        /*0890*/ 	.word	0x000000d0
        /*0894*/ 	.short	0x010a
        /*0896*/ 	.byte	0xff
	.zero		1


	//   ....[121]....
        /*0898*/ 	.word	0x0000b5f0
        /*089c*/ 	.word	0x00000000
        /*08a0*/ 	.word	0x000000c0
        /*08a4*/ 	.short	0x010a
        /*08a6*/ 	.byte	0xff
	.zero		1


	//   ....[122]....
        /*08a8*/ 	.word	0x0000b650
        /*08ac*/ 	.word	0x00000003
        /*08b0*/ 	.word	0x000000f0
        /*08b4*/ 	.short	0x010a
        /*08b6*/ 	.byte	0xff
	.zero		1


	//   ....[123]....
        /*08b8*/ 	.word	0x0000b6b0
        /*08bc*/ 	.word	0x00000000
        /*08c0*/ 	.word	0x00000000
        /*08c4*/ 	.short	0x010a
        /*08c6*/ 	.byte	0xff
	.zero		1


	//   ....[124]....
        /*08c8*/ 	.word	0x0000b710
        /*08cc*/ 	.word	0x00000000
        /*08d0*/ 	.word	0x00000000
        /*08d4*/ 	.short	0x010a
        /*08d6*/ 	.byte	0xff
	.zero		1


	//   ....[125]....
        /*08d8*/ 	.word	0x0000b770
        /*08dc*/ 	.word	0x00000000
        /*08e0*/ 	.word	0x00000000
        /*08e4*/ 	.short	0x010a
        /*08e6*/ 	.byte	0xff
	.zero		1


	//   ....[126]....
        /*08e8*/ 	.word	0x0000b7c0
        /*08ec*/ 	.word	0x00000000
        /*08f0*/ 	.word	0x000000c0
        /*08f4*/ 	.short	0x010a
        /*08f6*/ 	.byte	0xff
	.zero		1


	//   ....[127]....
        /*08f8*/ 	.word	0x0000b820
        /*08fc*/ 	.word	0x00000000
        /*0900*/ 	.word	0x000000b8
        /*0904*/ 	.short	0x010a
        /*0906*/ 	.byte	0xff
	.zero		1


	//   ....[128]....
        /*0908*/ 	.word	0x0000b880
        /*090c*/ 	.word	0x00000003
        /*0910*/ 	.word	0x00000090
        /*0914*/ 	.short	0x010a
        /*0916*/ 	.byte	0xff
	.zero		1


	//   ....[129]....
        /*0918*/ 	.word	0x0000b8e0
        /*091c*/ 	.word	0x00000003
        /*0920*/ 	.word	0x00000098
        /*0924*/ 	.short	0x010a
        /*0926*/ 	.byte	0xff
	.zero		1


	//   ....[130]....
        /*0928*/ 	.word	0x0000b940
        /*092c*/ 	.word	0x00000003
        /*0930*/ 	.word	0x000000a0
        /*0934*/ 	.short	0x010a
        /*0936*/ 	.byte	0xff
	.zero		1


	//   ....[131]....
        /*0938*/ 	.word	0x0000b9a0
        /*093c*/ 	.word	0x00000003
        /*0940*/ 	.word	0x000000a8
        /*0944*/ 	.short	0x010a
        /*0946*/ 	.byte	0xff
	.zero		1


	//   ....[132]....
        /*0948*/ 	.word	0x0000ba00
        /*094c*/ 	.word	0x00000000
        /*0950*/ 	.word	0x00000090
        /*0954*/ 	.short	0x010a
        /*0956*/ 	.byte	0xff
	.zero		1


	//   ....[133]....
        /*0958*/ 	.word	0x0000ba60
        /*095c*/ 	.word	0x00000000
        /*0960*/ 	.word	0x00000098
        /*0964*/ 	.short	0x010a
        /*0966*/ 	.byte	0xff
	.zero		1


	//   ....[134]....
        /*0968*/ 	.word	0x0000bac0
        /*096c*/ 	.word	0x00000000
        /*0970*/ 	.word	0x000000a0
        /*0974*/ 	.short	0x010a
        /*0976*/ 	.byte	0xff
	.zero		1


	//   ....[135]....
        /*0978*/ 	.word	0x0000bb10
        /*097c*/ 	.word	0x00000000
        /*0980*/ 	.word	0x000000c0
        /*0984*/ 	.short	0x010a
        /*0986*/ 	.byte	0xff
	.zero		1


	//   ....[136]....
        /*0988*/ 	.word	0x0000bb60
        /*098c*/ 	.word	0x00000003
        /*0990*/ 	.word	0x00000070
        /*0994*/ 	.short	0x010a
        /*0996*/ 	.byte	0xff
	.zero		1


	//   ....[137]....
        /*0998*/ 	.word	0x0000bbb0
        /*099c*/ 	.word	0x000000c1
        /*09a0*/ 	.word	0x000000e0
        /*09a4*/ 	.short	0x010a
        /*09a6*/ 	.byte	0xff
	.zero		1


	//   ....[138]....
        /*09a8*/ 	.word	0x0000bc00
        /*09ac*/ 	.word	0x000000cc
        /*09b0*/ 	.word	0x00000070
        /*09b4*/ 	.short	0x010a
        /*09b6*/ 	.byte	0xff
	.zero		1


	//   ....[139]....
        /*09b8*/ 	.word	0x0000bc50
        /*09bc*/ 	.word	0x00000000
        /*09c0*/ 	.word	0x00000070
        /*09c4*/ 	.short	0x010a
        /*09c6*/ 	.byte	0xff
	.zero		1


	//   ....[140]....
        /*09c8*/ 	.word	0x0000bca0
        /*09cc*/ 	.word	0x00000000
        /*09d0*/ 	.word	0x00000070
        /*09d4*/ 	.short	0x010a
        /*09d6*/ 	.byte	0xff
	.zero		1


	//----- nvinfo : EIATTR_NUM_MBARRIERS
	.align		4
.L_48:
        /*09d8*/ 	.byte	0x03, 0x38
        /*09da*/ 	.short	0x0024


	//----- nvinfo : EIATTR_EXIT_INSTR_OFFSETS
	.align		4
        /*09dc*/ 	.byte	0x04, 0x1c
        /*09de*/ 	.short	(.L_50 - .L_49)


	//   ....[0]....
.L_49:
        /*09e0*/ 	.word	0x000026d0


	//   ....[1]....
        /*09e4*/ 	.word	0x00002bc0


	//   ....[2]....
        /*09e8*/ 	.word	0x00002c20


	//   ....[3]....
        /*09ec*/ 	.word	0x00003910


	//   ....[4]....
        /*09f0*/ 	.word	0x00004970


	//   ....[5]....
        /*09f4*/ 	.word	0x000049b0


	//   ....[6]....
        /*09f8*/ 	.word	0x0000b0e0


	//----- nvinfo : EIATTR_MAX_THREADS
	.align		4
.L_50:
        /*09fc*/ 	.byte	0x04, 0x05
        /*09fe*/ 	.short	(.L_52 - .L_51)
.L_51:
        /*0a00*/ 	.word	0x00000100
        /*0a04*/ 	.word	0x00000001
        /*0a08*/ 	.word	0x00000001


	//----- nvinfo : EIATTR_CRS_STACK_SIZE
	.align		4
.L_52:
        /*0a0c*/ 	.byte	0x04, 0x1e
        /*0a0e*/ 	.short	(.L_54 - .L_53)
.L_53:
        /*0a10*/ 	.word	0x00000000


	//----- nvinfo : EIATTR_CBANK_PARAM_SIZE
	.align		4
.L_54:
        /*0a14*/ 	.byte	0x03, 0x19
        /*0a16*/ 	.short	0x0800


	//----- nvinfo : EIATTR_PARAM_CBANK
	.align		4
        /*0a18*/ 	.byte	0x04, 0x0a
        /*0a1a*/ 	.short	(.L_56 - .L_55)
	.align		4
.L_55:
        /*0a1c*/ 	.word	index@(.nv.constant0._ZN7cutlass13device_kernelINS_4gemm6kernel13GemmUniversalIN4cute5tupleIJiiiiEEENS1_10collective13CollectiveMmaINS1_35MainloopSm100TmaUmmaWarpSpecializedILi7ELi2ELi2ENS5_IJNS4_1CILi1EEESB_SB_EEEEENS5_IJNSA_ILi128EEENSA_ILi256EEENSA_ILi64EEEEEENS_12float_e5m2_tENS5_IJSB_llEEESI_NS5_IJlSB_lEEENS4_8TiledMMAINS4_8MMA_AtomIJNS4_10MMA_TraitsINS4_19SM100_MMA_F8F6F4_SSEJSI_SI_fSE_SF_NS4_17integral_constantINS4_4UMMA5MajorELSR_1EEENSP_ISR_LSR_0EEENSP_INSQ_7ScaleInELSU_0EEESV_EEEEEENS4_6LayoutISC_NS5_IJNSA_ILi0EEESZ_SZ_EEEEENS5_IJNS4_10UnderscoreES12_S12_EEEEENS4_13SM90_TMA_LOADENS4_14ComposedLayoutINS4_7SwizzleILi3ELi4ELi3EEENS4_18smem_ptr_flag_bitsILi8EEENSY_INS5_IJSE_NSA_ILi8EEEEEENS5_IJSB_SE_EEEEEEEvNS4_8identityES15_NS16_INS17_ILi2ELi4ELi3EEES1A_NSY_INS5_IJS1B_SG_EEENS5_IJSG_SB_EEEEEEEvS1G_EENS_8epilogue10collective18CollectiveEpilogueINS1N_23Sm100TmaWarpSpecializedILi4ELi2ELi64ELb0ELb0EEEJSH_NS5_IJNSY_ISE_SB_EENSY_ISG_SB_EEEEESI_SK_SI_SK_NS1N_6fusion15FusionCallbacksIS1R_NS1V_17LinearCombinationISI_fSI_fLNS_15FloatRoundStyleE2EEESH_S1U_JEEENS4_5SM1004TMEM4LOAD26SM100_TMEM_LOAD_32dp32b64xES15_S1L_NS4_39AutoVectorizingCopyWithAssumedAlignmentILi128EEENS4_14SM90_TMA_STOREES1L_S26_S26_EEEvvEEEEvNT_6ParamsE)
        /*0a20*/ 	.short	0x0380
        /*0a22*/ 	.short	0x0800


	//----- nvinfo : EIATTR_SW_WAR
	.align		4
.L_56:
        /*0a24*/ 	.byte	0x04, 0x36
        /*0a26*/ 	.short	(.L_58 - .L_57)
.L_57:
        /*0a28*/ 	.word	0x00000008
.L_58:


//--------------------- .nv.callgraph             --------------------------
	.section	.nv.callgraph,"",@"SHT_CUDA_CALLGRAPH"
	.align	4
	.sectionentsize	8
	.align		4
        /*0000*/ 	.word	0x00000000
	.align		4
        /*0004*/ 	.word	0xffffffff
	.align		4
        /*0008*/ 	.word	index@(_ZN7cutlass13device_kernelINS_4gemm6kernel13GemmUniversalIN4cute5tupleIJiiiiEEENS1_10collective13CollectiveMmaINS1_35MainloopSm100TmaUmmaWarpSpecializedILi7ELi2ELi2ENS5_IJNS4_1CILi1EEESB_SB_EEEEENS5_IJNSA_ILi128EEENSA_ILi256EEENSA_ILi64EEEEEENS_12float_e5m2_tENS5_IJSB_llEEESI_NS5_IJlSB_lEEENS4_8TiledMMAINS4_8MMA_AtomIJNS4_10MMA_TraitsINS4_19SM100_MMA_F8F6F4_SSEJSI_SI_fSE_SF_NS4_17integral_constantINS4_4UMMA5MajorELSR_1EEENSP_ISR_LSR_0EEENSP_INSQ_7ScaleInELSU_0EEESV_EEEEEENS4_6LayoutISC_NS5_IJNSA_ILi0EEESZ_SZ_EEEEENS5_IJNS4_10UnderscoreES12_S12_EEEEENS4_13SM90_TMA_LOADENS4_14ComposedLayoutINS4_7SwizzleILi3ELi4ELi3EEENS4_18smem_ptr_flag_bitsILi8EEENSY_INS5_IJSE_NSA_ILi8EEEEEENS5_IJSB_SE_EEEEEEEvNS4_8identityES15_NS16_INS17_ILi2ELi4ELi3EEES1A_NSY_INS5_IJS1B_SG_EEENS5_IJSG_SB_EEEEEEEvS1G_EENS_8epilogue10collective18CollectiveEpilogueINS1N_23Sm100TmaWarpSpecializedILi4ELi2ELi64ELb0ELb0EEEJSH_NS5_IJNSY_ISE_SB_EENSY_ISG_SB_EEEEESI_SK_SI_SK_NS1N_6fusion15FusionCallbacksIS1R_NS1V_17LinearCombinationISI_fSI_fLNS_15FloatRoundStyleE2EEESH_S1U_JEEENS4_5SM1004TMEM4LOAD26SM100_TMEM_LOAD_32dp32b64xES15_S1L_NS4_39AutoVectorizingCopyWithAssumedAlignmentILi128EEENS4_14SM90_TMA_STOREES1L_S26_S26_EEEvvEEEEvNT_6ParamsE)
	.align		4
        /*000c*/ 	.word	index@(__assertfail)
	.align		4
        /*0010*/ 	.word	0x00000000
	.align		4
        /*0014*/ 	.word	0xfffffffe
	.align		4
        /*0018*/ 	.word	0x00000000
	.align		4
        /*001c*/ 	.word	0xfffffffd
	.align		4
        /*0020*/ 	.word	0x00000000
	.align		4
        /*0024*/ 	.word	0xfffffffc


//--------------------- .nv.constant4             --------------------------
	.section	.nv.constant4,"a",@progbits
	.align	8
	.align		8
.nv.constant4:
        /*0000*/ 	.dword	__assertfail
	.align		8
        /*0008*/ 	.dword	__unnamed_1
	.align		8
        /*0010*/ 	.dword	__unnamed_2
	.align		8
        /*0018*/ 	.dword	__unnamed_3
	.align		8
        /*0020*/ 	.dword	_ZN40_INTERNAL_b1283e70_4_k_cu_a82fc9bf_360934cuda3std3__45__cpo5beginE
	.align		8
        /*0028*/ 	.dword	_ZN40_INTERNAL_b1283e70_4_k_cu_a82fc9bf_360934cuda3std3__45__cpo3endE
	.align		8
        /*0030*/ 	.dword	_ZN40_INTERNAL_b1283e70_4_k_cu_a82fc9bf_360934cuda3std3__45__cpo6cbeginE
	.align		8
        /*0038*/ 	.dword	_ZN40_INTERNAL_b1283e70_4_k_cu_a82fc9bf_360934cuda3std3__45__cpo4cendE
	.align		8
        /*0040*/ 	.dword	_ZN40_INTERNAL_b1283e70_4_k_cu_a82fc9bf_360934cuda3std3__442_GLOBAL__N__b1283e70_4_k_cu_a82fc9bf_360936ignoreE
	.align		8
        /*0048*/ 	.dword	_ZN40_INTERNAL_b1283e70_4_k_cu_a82fc9bf_360934cuda3std3__419piecewise_constructE
	.align		8
        /*0050*/ 	.dword	_ZN40_INTERNAL_b1283e70_4_k_cu_a82fc9bf_360934cuda3std3__48in_placeE
	.align		8
        /*0058*/ 	.dword	_ZN40_INTERNAL_b1283e70_4_k_cu_a82fc9bf_360934cuda3std6ranges3__45__cpo4swapE
	.align		8
        /*0060*/ 	.dword	_ZN40_INTERNAL_b1283e70_4_k_cu_a82fc9bf_360934cuda3std6ranges3__45__cpo9iter_moveE
	.align		8
        /*0068*/ 	.dword	_ZN40_INTERNAL_b1283e70_4_k_cu_a82fc9bf_360934cute7productE
	.align		8
        /*0070*/ 	.dword	_ZN40_INTERNAL_b1283e70_4_k_cu_a82fc9bf_360934cute1_E
	.align		8
        /*0078*/ 	.dword	$str$25
	.align		8
        /*0080*/ 	.dword	$str$26
	.align		8
        /*0088*/ 	.dword	$str$27
	.align		8
        /*0090*/ 	.dword	$str$28


//--------------------- .text._ZN7cutlass13device_kernelINS_4gemm6kernel13GemmUniversalIN4cute5tupleIJiiiiEEENS1_10collective13CollectiveMmaINS1_35MainloopSm100TmaUmmaWarpSpecializedILi7ELi2ELi2ENS5_IJNS4_1CILi1EEESB_SB_EEEEENS5_IJNSA_ILi128EEENSA_ILi256EEENSA_ILi64EEEEEENS_12float_e5m2_tENS5_IJSB_llEEESI_NS5_IJlSB_lEEENS4_8TiledMMAINS4_8MMA_AtomIJNS4_10MMA_TraitsINS4_19SM100_MMA_F8F6F4_SSEJSI_SI_fSE_SF_NS4_17integral_constantINS4_4UMMA5MajorELSR_1EEENSP_ISR_LSR_0EEENSP_INSQ_7ScaleInELSU_0EEESV_EEEEEENS4_6LayoutISC_NS5_IJNSA_ILi0EEESZ_SZ_EEEEENS5_IJNS4_10UnderscoreES12_S12_EEEEENS4_13SM90_TMA_LOADENS4_14ComposedLayoutINS4_7SwizzleILi3ELi4ELi3EEENS4_18smem_ptr_flag_bitsILi8EEENSY_INS5_IJSE_NSA_ILi8EEEEEENS5_IJSB_SE_EEEEEEEvNS4_8identityES15_NS16_INS17_ILi2ELi4ELi3EEES1A_NSY_INS5_IJS1B_SG_EEENS5_IJSG_SB_EEEEEEEvS1G_EENS_8epilogue10collective18CollectiveEpilogueINS1N_23Sm100TmaWarpSpecializedILi4ELi2ELi64ELb0ELb0EEEJSH_NS5_IJNSY_ISE_SB_EENSY_ISG_SB_EEEEESI_SK_SI_SK_NS1N_6fusion15FusionCallbacksIS1R_NS1V_17LinearCombinationISI_fSI_fLNS_15FloatRoundStyleE2EEESH_S1U_JEEENS4_5SM1004TMEM4LOAD26SM100_TMEM_LOAD_32dp32b64xES15_S1L_NS4_39AutoVectorizingCopyWithAssumedAlignmentILi128EEENS4_14SM90_TMA_STOREES1L_S26_S26_EEEvvEEEEvNT_6ParamsE --------------------------
	.section	.text._ZN7cutlass13device_kernelINS_4gemm6kernel13GemmUniversalIN4cute5tupleIJiiiiEEENS1_10collective13CollectiveMmaINS1_35MainloopSm100TmaUmmaWarpSpecializedILi7ELi2ELi2ENS5_IJNS4_1CILi1EEESB_SB_EEEEENS5_IJNSA_ILi128EEENSA_ILi256EEENSA_ILi64EEEEEENS_12float_e5m2_tENS5_IJSB_llEEESI_NS5_IJlSB_lEEENS4_8TiledMMAINS4_8MMA_AtomIJNS4_10MMA_TraitsINS4_19SM100_MMA_F8F6F4_SSEJSI_SI_fSE_SF_NS4_17integral_constantINS4_4UMMA5MajorELSR_1EEENSP_ISR_LSR_0EEENSP_INSQ_7ScaleInELSU_0EEESV_EEEEEENS4_6LayoutISC_NS5_IJNSA_ILi0EEESZ_SZ_EEEEENS5_IJNS4_10UnderscoreES12_S12_EEEEENS4_13SM90_TMA_LOADENS4_14ComposedLayoutINS4_7SwizzleILi3ELi4ELi3EEENS4_18smem_ptr_flag_bitsILi8EEENSY_INS5_IJSE_NSA_ILi8EEEEEENS5_IJSB_SE_EEEEEEEvNS4_8identityES15_NS16_INS17_ILi2ELi4ELi3EEES1A_NSY_INS5_IJS1B_SG_EEENS5_IJSG_SB_EEEEEEEvS1G_EENS_8epilogue10collective18CollectiveEpilogueINS1N_23Sm100TmaWarpSpecializedILi4ELi2ELi64ELb0ELb0EEEJSH_NS5_IJNSY_ISE_SB_EENSY_ISG_SB_EEEEESI_SK_SI_SK_NS1N_6fusion15FusionCallbacksIS1R_NS1V_17LinearCombinationISI_fSI_fLNS_15FloatRoundStyleE2EEESH_S1U_JEEENS4_5SM1004TMEM4LOAD26SM100_TMEM_LOAD_32dp32b64xES15_S1L_NS4_39AutoVectorizingCopyWithAssumedAlignmentILi128EEENS4_14SM90_TMA_STOREES1L_S26_S26_EEEvvEEEEvNT_6ParamsE,"ax",@progbits
	.align	128
.text._ZN7cutlass13device_kernelINS_4gemm6kernel13GemmUniversalIN4cute5tupleIJiiiiEEENS1_10collective13CollectiveMmaINS1_35MainloopSm100TmaUmmaWarpSpecializedILi7ELi2ELi2ENS5_IJNS4_1CILi1EEESB_SB_EEEEENS5_IJNSA_ILi128EEENSA_ILi256EEENSA_ILi64EEEEEENS_12float_e5m2_tENS5_IJSB_llEEESI_NS5_IJlSB_lEEENS4_8TiledMMAINS4_8MMA_AtomIJNS4_10MMA_TraitsINS4_19SM100_MMA_F8F6F4_SSEJSI_SI_fSE_SF_NS4_17integral_constantINS4_4UMMA5MajorELSR_1EEENSP_ISR_LSR_0EEENSP_INSQ_7ScaleInELSU_0EEESV_EEEEEENS4_6LayoutISC_NS5_IJNSA_ILi0EEESZ_SZ_EEEEENS5_IJNS4_10UnderscoreES12_S12_EEEEENS4_13SM90_TMA_LOADENS4_14ComposedLayoutINS4_7SwizzleILi3ELi4ELi3EEENS4_18smem_ptr_flag_bitsILi8EEENSY_INS5_IJSE_NSA_ILi8EEEEEENS5_IJSB_SE_EEEEEEEvNS4_8identityES15_NS16_INS17_ILi2ELi4ELi3EEES1A_NSY_INS5_IJS1B_SG_EEENS5_IJSG_SB_EEEEEEEvS1G_EENS_8epilogue10collective18CollectiveEpilogueINS1N_23Sm100TmaWarpSpecializedILi4ELi2ELi64ELb0ELb0EEEJSH_NS5_IJNSY_ISE_SB_EENSY_ISG_SB_EEEEESI_SK_SI_SK_NS1N_6fusion15FusionCallbacksIS1R_NS1V_17LinearCombinationISI_fSI_fLNS_15FloatRoundStyleE2EEESH_S1U_JEEENS4_5SM1004TMEM4LOAD26SM100_TMEM_LOAD_32dp32b64xES15_S1L_NS4_39AutoVectorizingCopyWithAssumedAlignmentILi128EEENS4_14SM90_TMA_STOREES1L_S26_S26_EEEvvEEEEvNT_6ParamsE:
        .type           _ZN7cutlass13device_kernelINS_4gemm6kernel13GemmUniversalIN4cute5tupleIJiiiiEEENS1_10collective13CollectiveMmaINS1_35MainloopSm100TmaUmmaWarpSpecializedILi7ELi2ELi2ENS5_IJNS4_1CILi1EEESB_SB_EEEEENS5_IJNSA_ILi128EEENSA_ILi256EEENSA_ILi64EEEEEENS_12float_e5m2_tENS5_IJSB_llEEESI_NS5_IJlSB_lEEENS4_8TiledMMAINS4_8MMA_AtomIJNS4_10MMA_TraitsINS4_19SM100_MMA_F8F6F4_SSEJSI_SI_fSE_SF_NS4_17integral_constantINS4_4UMMA5MajorELSR_1EEENSP_ISR_LSR_0EEENSP_INSQ_7ScaleInELSU_0EEESV_EEEEEENS4_6LayoutISC_NS5_IJNSA_ILi0EEESZ_SZ_EEEEENS5_IJNS4_10UnderscoreES12_S12_EEEEENS4_13SM90_TMA_LOADENS4_14ComposedLayoutINS4_7SwizzleILi3ELi4ELi3EEENS4_18smem_ptr_flag_bitsILi8EEENSY_INS5_IJSE_NSA_ILi8EEEEEENS5_IJSB_SE_EEEEEEEvNS4_8identityES15_NS16_INS17_ILi2ELi4ELi3EEES1A_NSY_INS5_IJS1B_SG_EEENS5_IJSG_SB_EEEEEEEvS1G_EENS_8epilogue10collective18CollectiveEpilogueINS1N_23Sm100TmaWarpSpecializedILi4ELi2ELi64ELb0ELb0EEEJSH_NS5_IJNSY_ISE_SB_EENSY_ISG_SB_EEEEESI_SK_SI_SK_NS1N_6fusion15FusionCallbacksIS1R_NS1V_17LinearCombinationISI_fSI_fLNS_15FloatRoundStyleE2EEESH_S1U_JEEENS4_5SM1004TMEM4LOAD26SM100_TMEM_LOAD_32dp32b64xES15_S1L_NS4_39AutoVectorizingCopyWithAssumedAlignmentILi128EEENS4_14SM90_TMA_STOREES1L_S26_S26_EEEvvEEEEvNT_6ParamsE,@function
        .size           _ZN7cutlass13device_kernelINS_4gemm6kernel13GemmUniversalIN4cute5tupleIJiiiiEEENS1_10collective13CollectiveMmaINS1_35MainloopSm100TmaUmmaWarpSpecializedILi7ELi2ELi2ENS5_IJNS4_1CILi1EEESB_SB_EEEEENS5_IJNSA_ILi128EEENSA_ILi256EEENSA_ILi64EEEEEENS_12float_e5m2_tENS5_IJSB_llEEESI_NS5_IJlSB_lEEENS4_8TiledMMAINS4_8MMA_AtomIJNS4_10MMA_TraitsINS4_19SM100_MMA_F8F6F4_SSEJSI_SI_fSE_SF_NS4_17integral_constantINS4_4UMMA5MajorELSR_1EEENSP_ISR_LSR_0EEENSP_INSQ_7ScaleInELSU_0EEESV_EEEEEENS4_6LayoutISC_NS5_IJNSA_ILi0EEESZ_SZ_EEEEENS5_IJNS4_10UnderscoreES12_S12_EEEEENS4_13SM90_TMA_LOADENS4_14ComposedLayoutINS4_7SwizzleILi3ELi4ELi3EEENS4_18smem_ptr_flag_bitsILi8EEENSY_INS5_IJSE_NSA_ILi8EEEEEENS5_IJSB_SE_EEEEEEEvNS4_8identityES15_NS16_INS17_ILi2ELi4ELi3EEES1A_NSY_INS5_IJS1B_SG_EEENS5_IJSG_SB_EEEEEEEvS1G_EENS_8epilogue10collective18CollectiveEpilogueINS1N_23Sm100TmaWarpSpecializedILi4ELi2ELi64ELb0ELb0EEEJSH_NS5_IJNSY_ISE_SB_EENSY_ISG_SB_EEEEESI_SK_SI_SK_NS1N_6fusion15FusionCallbacksIS1R_NS1V_17LinearCombinationISI_fSI_fLNS_15FloatRoundStyleE2EEESH_S1U_JEEENS4_5SM1004TMEM4LOAD26SM100_TMEM_LOAD_32dp32b64xES15_S1L_NS4_39AutoVectorizingCopyWithAssumedAlignmentILi128EEENS4_14SM90_TMA_STOREES1L_S26_S26_EEEvvEEEEvNT_6ParamsE,(.L_x_176 - _ZN7cutlass13device_kernelINS_4gemm6kernel13GemmUniversalIN4cute5tupleIJiiiiEEENS1_10collective13CollectiveMmaINS1_35MainloopSm100TmaUmmaWarpSpecializedILi7ELi2ELi2ENS5_IJNS4_1CILi1EEESB_SB_EEEEENS5_IJNSA_ILi128EEENSA_ILi256EEENSA_ILi64EEEEEENS_12float_e5m2_tENS5_IJSB_llEEESI_NS5_IJlSB_lEEENS4_8TiledMMAINS4_8MMA_AtomIJNS4_10MMA_TraitsINS4_19SM100_MMA_F8F6F4_SSEJSI_SI_fSE_SF_NS4_17integral_constantINS4_4UMMA5MajorELSR_1EEENSP_ISR_LSR_0EEENSP_INSQ_7ScaleInELSU_0EEESV_EEEEEENS4_6LayoutISC_NS5_IJNSA_ILi0EEESZ_SZ_EEEEENS5_IJNS4_10UnderscoreES12_S12_EEEEENS4_13SM90_TMA_LOADENS4_14ComposedLayoutINS4_7SwizzleILi3ELi4ELi3EEENS4_18smem_ptr_flag_bitsILi8EEENSY_INS5_IJSE_NSA_ILi8EEEEEENS5_IJSB_SE_EEEEEEEvNS4_8identityES15_NS16_INS17_ILi2ELi4ELi3EEES1A_NSY_INS5_IJS1B_SG_EEENS5_IJSG_SB_EEEEEEEvS1G_EENS_8epilogue10collective18CollectiveEpilogueINS1N_23Sm100TmaWarpSpecializedILi4ELi2ELi64ELb0ELb0EEEJSH_NS5_IJNSY_ISE_SB_EENSY_ISG_SB_EEEEESI_SK_SI_SK_NS1N_6fusion15FusionCallbacksIS1R_NS1V_17LinearCombinationISI_fSI_fLNS_15FloatRoundStyleE2EEESH_S1U_JEEENS4_5SM1004TMEM4LOAD26SM100_TMEM_LOAD_32dp32b64xES15_S1L_NS4_39AutoVectorizingCopyWithAssumedAlignmentILi128EEENS4_14SM90_TMA_STOREES1L_S26_S26_EEEvvEEEEvNT_6ParamsE)
        .other          _ZN7cutlass13device_kernelINS_4gemm6kernel13GemmUniversalIN4cute5tupleIJiiiiEEENS1_10collective13CollectiveMmaINS1_35MainloopSm100TmaUmmaWarpSpecializedILi7ELi2ELi2ENS5_IJNS4_1CILi1EEESB_SB_EEEEENS5_IJNSA_ILi128EEENSA_ILi256EEENSA_ILi64EEEEEENS_12float_e5m2_tENS5_IJSB_llEEESI_NS5_IJlSB_lEEENS4_8TiledMMAINS4_8MMA_AtomIJNS4_10MMA_TraitsINS4_19SM100_MMA_F8F6F4_SSEJSI_SI_fSE_SF_NS4_17integral_constantINS4_4UMMA5MajorELSR_1EEENSP_ISR_LSR_0EEENSP_INSQ_7ScaleInELSU_0EEESV_EEEEEENS4_6LayoutISC_NS5_IJNSA_ILi0EEESZ_SZ_EEEEENS5_IJNS4_10UnderscoreES12_S12_EEEEENS4_13SM90_TMA_LOADENS4_14ComposedLayoutINS4_7SwizzleILi3ELi4ELi3EEENS4_18smem_ptr_flag_bitsILi8EEENSY_INS5_IJSE_NSA_ILi8EEEEEENS5_IJSB_SE_EEEEEEEvNS4_8identityES15_NS16_INS17_ILi2ELi4ELi3EEES1A_NSY_INS5_IJS1B_SG_EEENS5_IJSG_SB_EEEEEEEvS1G_EENS_8epilogue10collective18CollectiveEpilogueINS1N_23Sm100TmaWarpSpecializedILi4ELi2ELi64ELb0ELb0EEEJSH_NS5_IJNSY_ISE_SB_EENSY_ISG_SB_EEEEESI_SK_SI_SK_NS1N_6fusion15FusionCallbacksIS1R_NS1V_17LinearCombinationISI_fSI_fLNS_15FloatRoundStyleE2EEESH_S1U_JEEENS4_5SM1004TMEM4LOAD26SM100_TMEM_LOAD_32dp32b64xES15_S1L_NS4_39AutoVectorizingCopyWithAssumedAlignmentILi128EEENS4_14SM90_TMA_STOREES1L_S26_S26_EEEvvEEEEvNT_6ParamsE,@"STO_CUDA_ENTRY STV_DEFAULT"
_ZN7cutlass13device_kernelINS_4gemm6kernel13GemmUniversalIN4cute5tupleIJiiiiEEENS1_10collective13CollectiveMmaINS1_35MainloopSm100TmaUmmaWarpSpecializedILi7ELi2ELi2ENS5_IJNS4_1CILi1EEESB_SB_EEEEENS5_IJNSA_ILi128EEENSA_ILi256EEENSA_ILi64EEEEEENS_12float_e5m2_tENS5_IJSB_llEEESI_NS5_IJlSB_lEEENS4_8TiledMMAINS4_8MMA_AtomIJNS4_10MMA_TraitsINS4_19SM100_MMA_F8F6F4_SSEJSI_SI_fSE_SF_NS4_17integral_constantINS4_4UMMA5MajorELSR_1EEENSP_ISR_LSR_0EEENSP_INSQ_7ScaleInELSU_0EEESV_EEEEEENS4_6LayoutISC_NS5_IJNSA_ILi0EEESZ_SZ_EEEEENS5_IJNS4_10UnderscoreES12_S12_EEEEENS4_13SM90_TMA_LOADENS4_14ComposedLayoutINS4_7SwizzleILi3ELi4ELi3EEENS4_18smem_ptr_flag_bitsILi8EEENSY_INS5_IJSE_NSA_ILi8EEEEEENS5_IJSB_SE_EEEEEEEvNS4_8identityES15_NS16_INS17_ILi2ELi4ELi3EEES1A_NSY_INS5_IJS1B_SG_EEENS5_IJSG_SB_EEEEEEEvS1G_EENS_8epilogue10collective18CollectiveEpilogueINS1N_23Sm100TmaWarpSpecializedILi4ELi2ELi64ELb0ELb0EEEJSH_NS5_IJNSY_ISE_SB_EENSY_ISG_SB_EEEEESI_SK_SI_SK_NS1N_6fusion15FusionCallbacksIS1R_NS1V_17LinearCombinationISI_fSI_fLNS_15FloatRoundStyleE2EEESH_S1U_JEEENS4_5SM1004TMEM4LOAD26SM100_TMEM_LOAD_32dp32b64xES15_S1L_NS4_39AutoVectorizingCopyWithAssumedAlignmentILi128EEENS4_14SM90_TMA_STOREES1L_S26_S26_EEEvvEEEEvNT_6ParamsE:
[----:B------:R-:W1:Y:S01]  /*0000*/  LDC R1, c[0x0][0x37c] ;  /* 0x0000df00ff017b82 */ /* 0x000e620000000800 */
[----:B------:R-:W2:Y:S01]  /*0010*/  S2R R185, SR_TID.X ;  /* 0x0000000000b97919 */ /* 0x000ea20000002100 */
[----:B------:R-:W3:Y:S01]  /*0020*/  LDCU.64 UR4, c[0x0][0x890] ;  /* 0x00011200ff0477ac */ /* 0x000ee20008000a00 */
[----:B------:R-:W-:Y:S02]  /*0030*/  PRMT R171, RZ, 0x7610, R171 ;  /* 0x00007610ffab7816 */ /* 0x000fe400000000ab */
[----:B------:R-:W-:Y:S01]  /*0040*/  ELECT P5, URZ, PT ;  /* 0x0000000000ff782f */ /* 0x000fe200038a0000 */
[----:B------:R-:W4:Y:S01]  /*0050*/  LDCU.64 UR46, c[0x0][0x358] ;  /* 0x00006b00ff2e77ac */ /* 0x000f220008000a00 */
[----:B---3--:R-:W-:-:S04]  /*0060*/  UISETP.NE.U32.AND UP0, UPT, UR4, URZ, UPT ;  /* 0x000000ff0400728c */ /* 0x008fc8000bf05070 */
[----:B------:R-:W-:Y:S01]  /*0070*/  UISETP.NE.AND.EX UP0, UPT, UR5, URZ, UPT, UP0 ;  /* 0x000000ff0500728c */ /* 0x000fe2000bf05300 */
[----:B--2---:R-:W-:-:S05]  /*0080*/  SHF.R.U32.HI R173, RZ, 0x5, R185 ;  /* 0x00000005ffad7819 */ /* 0x004fca00000116b9 */
[----:B------:R-:W2:Y:S02]  /*0090*/  SHFL.IDX PT, R0, R173, RZ, 0x1f ;  /* 0x00001fffad007589 */ /* 0x000ea400000e0000 */
[----:B--2---:R-:W-:Y:S01]  /*00a0*/  R2UR UR8, R0 ;  /* 0x00000000000872ca */ /* 0x004fe200000e0000 */
[----:B-1--4-:R-:W-:-:S14]  /*00b0*/  BRA.U UP0, `(.L_x_0) ;  /* 0x00000001002c7547 */ /* 0x012fdc000b800000 */
[----:B------:R-:W1:Y:S02]  /*00c0*/  LDCU.64 UR6, c[0x0][0x888] ;  /* 0x00011100ff0677ac */ /* 0x000e640008000a00 */
[----:B-1----:R-:W-:-:S04]  /*00d0*/  UISETP.NE.U32.AND UP0, UPT, UR6, URZ, UPT ;  /* 0x000000ff0600728c */ /* 0x002fc8000bf05070 */
[----:B------:R-:W-:-:S09]  /*00e0*/  UISETP.NE.AND.EX UP0, UPT, UR7, URZ, UPT, UP0 ;  /* 0x000000ff0700728c */ /* 0x000fd2000bf05300 */
[----:B------:R-:W-:Y:S05]  /*00f0*/  BRA.U !UP0, `(.L_x_1) ;  /* 0x0000000108107547 */ /* 0x000fea000b800000 */
[----:B------:R-:W1:Y:S02]  /*0100*/  LDC.64 R2, c[0x0][0x888] ;  /* 0x00022200ff027b82 */ /* 0x000e640000000a00 */
[----:B-1----:R1:W5:Y:S01]  /*0110*/  LDG.E R81, desc[UR46][R2.64] ;  /* 0x0000002e02517981 */ /* 0x002362000c1e1900 */
[----:B------:R-:W-:Y:S01]  /*0120*/  HFMA2 R171, -RZ, RZ, 0, 5.9604644775390625e-08 ;  /* 0x00000001ffab7431 */ /* 0x000fe200000001ff */
[----:B------:R-:W-:Y:S05]  /*0130*/  BRA `(.L_x_0) ;  /* 0x00000000000c7947 */ /* 0x000fea0003800000 */
.L_x_1:
[----:B------:R-:W1:Y:S01]  /*0140*/  LDCU UR6, c[0x0][0x880] ;  /* 0x00011000ff0677ac */ /* 0x000e620008000800 */
[----:B------:R-:W-:Y:S01]  /*0150*/  HFMA2 R171, -RZ, RZ, 0, 5.9604644775390625e-08 ;  /* 0x00000001ffab7431 */ /* 0x000fe200000001ff */
[----:B-1----:R-:W-:-:S07]  /*0160*/  MOV R81, UR6 ;  /* 0x0000000600517c02 */ /* 0x002fce0008000f00 */
.L_x_0:
[----:B------:R-:W2:Y:S02]  /*0170*/  LDCU.64 UR6, c[0x0][0x8b0] ;  /* 0x00011600ff0677ac */ /* 0x000ea40008000a00 */
[----:B--2---:R-:W-:-:S04]  /*0180*/  UISETP.NE.U32.AND UP0, UPT, UR6, URZ, UPT ;  /* 0x000000ff0600728c */ /* 0x004fc8000bf05070 */
[----:B------:R-:W-:-:S09]  /*0190*/  UISETP.NE.AND.EX UP0, UPT, UR7, URZ, UPT, UP0 ;  /* 0x000000ff0700728c */ /* 0x000fd2000bf05300 */
[----:B------:R-:W-:Y:S05]  /*01a0*/  BRA.U UP0, `(.L_x_2) ;  /* 0x0000000100247547 */ /* 0x000fea000b800000 */
[----:B------:R-:W2:Y:S02]  /*01b0*/  LDCU.64 UR6, c[0x0][0x8a8] ;  /* 0x00011500ff0677ac */ /* 0x000ea40008000a00 */
[----:B--2---:R-:W-:-:S04]  /*01c0*/  UISETP.NE.U32.AND UP0, UPT, UR6, URZ, UPT ;  /* 0x000000ff0600728c */ /* 0x004fc8000bf05070 */
[----:B------:R-:W-:-:S09]  /*01d0*/  UISETP.NE.AND.EX UP0, UPT, UR7, URZ, UPT, UP0 ;  /* 0x000000ff0700728c */ /* 0x000fd2000bf05300 */
[----:B------:R-:W-:Y:S05]  /*01e0*/  BRA.U !UP0, `(.L_x_3) ;  /* 0x00000001080c7547 */ /* 0x000fea000b800000 */
[----:B------:R-:W2:Y:S02]  /*01f0*/  LDC.64 R78, c[0x0][0x8a8] ;  /* 0x00022a00ff4e7b82 */ /* 0x000ea40000000a00 */
[----:B--2---:R2:W5:Y:S01]  /*0200*/  LDG.E R78, desc[UR46][R78.64] ;  /* 0x0000002e4e4e7981 */ /* 0x004562000c1e1900 */
[----:B------:R-:W-:Y:S05]  /*0210*/  BRA `(.L_x_2) ;  /* 0x0000000000087947 */ /* 0x000fea0003800000 */
.L_x_3:
[----:B------:R-:W2:Y:S02]  /*0220*/  LDCU UR6, c[0x0][0x8a0] ;  /* 0x00011400ff0677ac */ /* 0x000ea40008000800 */
[----:B--2---:R-:W-:Y:S02]  /*0230*/  MOV R78, UR6 ;  /* 0x00000006004e7c02 */ /* 0x004fe40008000f00 */
.L_x_2:
[----:B------:R-:W-:Y:S01]  /*0240*/  IMAD.U32 R0, RZ, RZ, UR8 ;  /* 0x00000008ff007e24 */ /* 0x000fe2000f8e00ff */
[----:B------:R-:W-:Y:S04]  /*0250*/  BSSY.RECONVERGENT B0, `(.L_x_4) ;  /* 0x000000c000007945 */ /* 0x000fe80003800200 */
[C---:B------:R-:W-:Y:S02]  /*0260*/  ISETP.NE.OR P1, PT, R0.reuse, 0x1, !P5 ;  /* 0x000000010000780c */ /* 0x040fe40006f25670 */
[----:B------:R-:W-:-:S11]  /*0270*/  ISETP.NE.OR P0, PT, R0, 0x3, !P5 ;  /* 0x000000030000780c */ /* 0x000fd60006f05670 */
[----:B------:R-:W-:Y:S05]  /*0280*/  @P1 BRA `(.L_x_5) ;  /* 0x0000000000201947 */ /* 0x000fea0003800000 */
[----:B------:R-:W3:Y:S02]  /*0290*/  LDCU.64 UR6, c[0x0][0x348] ;  /* 0x00006900ff0677ac */ /* 0x000ee40008000a00 */
[----:B---3--:R-:W-:Y:S02]  /*02a0*/  UIADD3 UR10, UP1, UPT, UR6, 0x80, URZ ;  /* 0x00000080060a7890 */ /* 0x008fe4000ff3e0ff */
[----:B------:R-:W-:Y:S02]  /*02b0*/  UIADD3 UR6, UP0, UPT, UR6, 0x180, URZ ;  /* 0x0000018006067890 */ /* 0x000fe4000ff1e0ff */
[----:B------:R-:W-:Y:S02]  /*02c0*/  UIADD3.X UR11, UPT, UPT, URZ, UR7, URZ, UP1, !UPT ;  /* 0x00000007ff0b7290 */ /* 0x000fe40008ffe4ff */
[----:B------:R-:W-:-:S07]  /*02d0*/  UIADD3.X UR7, UPT, UPT, URZ, UR7, URZ, UP0, !UPT ;  /* 0x00000007ff077290 */ /* 0x000fce00087fe4ff */
[----:B------:R3:W-:Y:S02]  /*02e0*/  UTMACCTL.PF [UR10] ;  /* 0x000000000a0079b9 */ /* 0x0007e40008040000 */
[----:B------:R3:W-:Y:S02]  /*02f0*/  UTMACCTL.PF [UR6] ;  /* 0x00000000060079b9 */ /* 0x0007e40008040000 */
[----:B---3--:R-:W-:Y:S01]  /*0300*/  NOP ;  /* 0x0000000000007918 */ /* 0x008fe20000000000 */
.L_x_5:
[----:B------:R-:W-:Y:S05]  /*0310*/  BSYNC.RECONVERGENT B0 ;  /* 0x0000000000007941 */ /* 0x000fea0003800200 */
.L_x_4:
[----:B------:R-:W-:Y:S04]  /*0320*/  BSSY.RECONVERGENT B0, `(.L_x_6) ;  /* 0x000000a000007945 */ /* 0x000fe80003800200 */
        /* <DEDUP_REMOVED lines=9> */
.L_x_7:
[----:B------:R-:W-:Y:S05]  /*03c0*/  BSYNC.RECONVERGENT B0 ;  /* 0x0000000000007941 */ /* 0x000fea0003800200 */
.L_x_6:
[----:B------:R-:W3:Y:S01]  /*03d0*/  LDCU.64 UR6, c[0x0][0x888] ;  /* 0x00011100ff0677ac */ /* 0x000ee20008000a00 */
[----:B------:R-:W-:Y:S02]  /*03e0*/  UISETP.EQ.U32.AND UP1, UPT, UR4, URZ, UPT ;  /* 0x000000ff0400728c */ /* 0x000fe4000bf22070 */
[----:B------:R-:W-:Y:S02]  /*03f0*/  UPLOP3.LUT UP2, UPT, UPT, UPT, UPT, 0x80, 0x8 ;  /* 0x000000000008789c */ /* 0x000fe40003f4f070 */
[----:B---3--:R-:W-:-:S04]  /*0400*/  UISETP.NE.U32.AND UP0, UPT, UR6, URZ, UPT ;  /* 0x000000ff0600728c */ /* 0x008fc8000bf05070 */
[----:B------:R-:W-:-:S04]  /*0410*/  UISETP.NE.AND.EX UP0, UPT, UR7, URZ, UPT, UP0 ;  /* 0x000000ff0700728c */ /* 0x000fc8000bf05300 */
[----:B------:R-:W-:-:S04]  /*0420*/  UISETP.EQ.OR.EX UP3, UPT, UR5, URZ, !UP0, UP1 ;  /* 0x000000ff0500728c */ /* 0x000fc8000c762710 */
[----:B------:R-:W-:-:S05]  /*0430*/  UP2UR UR50, UPR, URZ, 0x8 ;  /* 0x00000008ff327883 */ /* 0x000fca0008000000 */
[----:B------:R-:W-:Y:S07]  /*0440*/  BRA.U !UP3, `(.L_x_8) ;  /* 0x000000010b207547 */ /* 0x000fee000b800000 */
[----:B------:R-:W-:Y:S01]  /*0450*/  UISETP.NE.U32.AND UP2, UPT, UR4, URZ, UPT ;  /* 0x000000ff0400728c */ /* 0x000fe2000bf45070 */
[----:B-----5:R-:W-:Y:S01]  /*0460*/  FSETP.NEU.AND P0, PT, R81, RZ, PT ;  /* 0x000000ff5100720b */ /* 0x020fe20003f0d000 */
[----:B------:R-:W-:Y:S02]  /*0470*/  USEL UR4, URZ, 0xffffffff, UP0 ;  /* 0xffffffffff047887 */ /* 0x000fe40008000000 */
[----:B------:R-:W-:-:S10]  /*0480*/  UISETP.NE.AND.EX UP2, UPT, UR5, URZ, UPT, UP2 ;  /* 0x000000ff0500728c */ /* 0x000fd4000bf45320 */
[----:B------:R-:W-:Y:S01]  /*0490*/  VOTEU.ANY UP1, P0 ;  /* 0x0000000000ff7886 */ /* 0x000fe20000020100 */
[----:B------:R-:W-:-:S04]  /*04a0*/  @!UP2 USEL UR4, URZ, 0xffffffff, UP1 ;  /* 0xffffffffff04a887 */ /* 0x000fc80008800000 */
[----:B------:R-:W-:-:S04]  /*04b0*/  ULOP3.LUT UR4, UR4, 0x1, URZ, 0xc0, !UPT ;  /* 0x0000000104047892 */ /* 0x000fc8000f8ec0ff */
[----:B------:R-:W-:-:S11]  /*04c0*/  UISETP.NE.U32.AND UP2, UPT, UR4, 0x1, UPT ;  /* 0x000000010400788c */ /* 0x000fd6000bf45070 */
.L_x_8:
[----:B-1----:R-:W1:Y:S01]  /*04d0*/  SHFL.IDX PT, R2, R173, RZ, 0x1f ;  /* 0x00001fffad027589 */ /* 0x002e6200000e0000 */
[----:B------:R-:W-:-:S04]  /*04e0*/  UISETP.NE.AND UP1, UPT, UR8, 0x2, UPT ;  /* 0x000000020800788c */ /* 0x000fc8000bf25270 */
[----:B------:R-:W-:Y:S01]  /*04f0*/  USEL UR6, URZ, 0x1, UP1 ;  /* 0x00000001ff067887 */ /* 0x000fe20008800000 */
[----:B-1----:R-:W-:-:S13]  /*0500*/  ISETP.NE.AND P0, PT, R2, RZ, PT ;  /* 0x000000ff0200720c */ /* 0x002fda0003f05270 */
[----:B------:R-:W-:Y:S05]  /*0510*/  @P0 BRA `(.L_x_9) ;  /* 0x0000000000600947 */ /* 0x000fea0003800000 */
[----:B------:R-:W1:Y:S01]  /*0520*/  S2UR UR5, SR_CgaCtaId ;  /* 0x00000000000579c3 */ /* 0x000e620000008800 */
[----:B------:R-:W-:Y:S01]  /*0530*/  UMOV UR7, 0x400 ;  /* 0x0000040000077882 */ /* 0x000fe20000000000 */
[----:B------:R-:W-:Y:S01]  /*0540*/  UMOV UR4, 0x1 ;  /* 0x0000000100047882 */ /* 0x000fe20000000000 */
[----:B------:R-:W-:Y:S01]  /*0550*/  ELECT P0, URZ, PT ;  /* 0x0000000000ff782f */ /* 0x000fe20003800000 */
[----:B------:R-:W-:-:S04]  /*0560*/  UIADD3 UR10, UPT, UPT, -UR4, 0x100000, URZ ;  /* 0x00100000040a7890 */ /* 0x000fc8000fffe1ff */
[----:B------:R-:W-:Y:S02]  /*0570*/  USHF.L.U32 UR11, UR10, 0xb, URZ ;  /* 0x0000000b0a0b7899 */ /* 0x000fe400080006ff */
[----:B------:R-:W-:Y:S02]  /*0580*/  USHF.L.U32 UR10, UR10, 0x1, URZ ;  /* 0x000000010a0a7899 */ /* 0x000fe400080006ff */
[----:B-1----:R-:W-:Y:S01]  /*0590*/  ULEA UR5, UR5, UR7, 0x18 ;  /* 0x0000000705057291 */ /* 0x002fe2000f8ec0ff */
[----:B------:R-:W1:Y:S11]  /*05a0*/  FENCE.VIEW.ASYNC.S ;  /* 0x00000000000073c6 */ /* 0x000e760000000000 */
[----:B-1----:R1:W3:Y:S01]  /*05b0*/  SYNCS.EXCH.64 URZ, [UR5], UR10 ;  /* 0x0000000a05ff75b2 */ /* 0x0022e20008000100 */
[----:B------:R1:W4:Y:S01]  /*05c0*/  SYNCS.EXCH.64 URZ, [UR5+0x38], UR10 ;  /* 0x0000380a05ff75b2 */ /* 0x0003220008000100 */
[----:B------:R1:W1:Y:S01]  /*05d0*/  SYNCS.EXCH.64 URZ, [UR5+0x8], UR10 ;  /* 0x0000080a05ff75b2 */ /* 0x0002620008000100 */
        /* <DEDUP_REMOVED lines=11> */
[----:B------:R-:W-:Y:S01]  /*0690*/  NOP ;  /* 0x0000000000007918 */ /* 0x000fe20000000000 */
.L_x_9:
[----:B------:R-:W2:Y:S01]  /*06a0*/  SHFL.IDX PT, R2, R173, RZ, 0x1f ;  /* 0x00001fffad027589 */ /* 0x000ea200000e0000 */
[----:B------:R-:W-:Y:S01]  /*06b0*/  NOP ;  /* 0x0000000000007918 */ /* 0x000fe20000000000 */
[----:B--2---:R-:W-:-:S13]  /*06c0*/  ISETP.NE.AND P0, PT, R2, 0x1, PT ;  /* 0x000000010200780c */ /* 0x004fda0003f05270 */
[----:B------:R-:W-:Y:S05]  /*06d0*/  @P0 BRA `(.L_x_10) ;  /* 0x0000000000580947 */ /* 0x000fea0003800000 */
[----:B------:R-:W2:Y:S01]  /*06e0*/  S2UR UR7, SR_CgaCtaId ;  /* 0x00000000000779c3 */ /* 0x000ea20000008800 */
[----:B------:R-:W-:Y:S01]  /*06f0*/  UMOV UR9, 0x400 ;  /* 0x0000040000097882 */ /* 0x000fe20000000000 */
[----:B-1----:R-:W-:Y:S01]  /*0700*/  UMOV UR5, 0x20 ;  /* 0x0000002000057882 */ /* 0x002fe20000000000 */
[----:B------:R-:W-:Y:S01]  /*0710*/  UMOV UR4, 0x80 ;  /* 0x0000008000047882 */ /* 0x000fe20000000000 */
[----:B------:R-:W-:-:S04]  /*0720*/  UIADD3 UR10, UPT, UPT, -UR5, 0x100000, URZ ;  /* 0x00100000050a7890 */ /* 0x000fc8000fffe1ff */
[----:B------:R-:W-:Y:S02]  /*0730*/  USHF.L.U32 UR11, UR10, 0xb, URZ ;  /* 0x0000000b0a0b7899 */ /* 0x000fe400080006ff */
[----:B------:R-:W-:Y:S02]  /*0740*/  USHF.L.U32 UR10, UR10, 0x1, URZ ;  /* 0x000000010a0a7899 */ /* 0x000fe400080006ff */
[----:B------:R-:W-:-:S04]  /*0750*/  UIADD3 UR4, UPT, UPT, -UR4, 0x100000, URZ ;  /* 0x0010000004047890 */ /* 0x000fc8000fffe1ff */
[----:B------:R-:W-:Y:S02]  /*0760*/  USHF.L.U32 UR5, UR4, 0xb, URZ ;  /* 0x0000000b04057899 */ /* 0x000fe400080006ff */
[----:B------:R-:W-:Y:S01]  /*0770*/  USHF.L.U32 UR4, UR4, 0x1, URZ ;  /* 0x0000000104047899 */ /* 0x000fe200080006ff */
[----:B------:R-:W-:Y:S01]  /*0780*/  ELECT P0, URZ, PT ;  /* 0x0000000000ff782f */ /* 0x000fe20003800000 */
[----:B--2---:R-:W-:Y:S01]  /*0790*/  ULEA UR7, UR7, UR9, 0x18 ;  /* 0x0000000907077291 */ /* 0x004fe2000f8ec0ff */
[----:B------:R-:W1:Y:S11]  /*07a0*/  FENCE.VIEW.ASYNC.S ;  /* 0x00000000000073c6 */ /* 0x000e760000000000 */
[----:B-1----:R2:W1:Y:S01]  /*07b0*/  SYNCS.EXCH.64 URZ, [UR7+0x70], UR10 ;  /* 0x0000700a07ff75b2 */ /* 0x0024620008000100 */
[----:B------:R2:W1:Y:S01]  /*07c0*/  SYNCS.EXCH.64 URZ, [UR7+0x90], UR4 ;  /* 0x0000900407ff75b2 */ /* 0x0004620008000100 */
[----:B------:R2:W1:Y:S01]  /*07d0*/  SYNCS.EXCH.64 URZ, [UR7+0x78], UR10 ;  /* 0x0000780a07ff75b2 */ /* 0x0004620008000100 */
[----:B------:R2:W1:Y:S01]  /*07e0*/  SYNCS.EXCH.64 URZ, [UR7+0x98], UR4 ;  /* 0x0000980407ff75b2 */ /* 0x0004620008000100 */
[----:B------:R2:W1:Y:S01]  /*07f0*/  SYNCS.EXCH.64 URZ, [UR7+0x80], UR10 ;  /* 0x0000800a07ff75b2 */ /* 0x0004620008000100 */
[----:B------:R2:W1:Y:S01]  /*0800*/  SYNCS.EXCH.64 URZ, [UR7+0xa0], UR4 ;  /* 0x0000a00407ff75b2 */ /* 0x0004620008000100 */
[----:B------:R2:W1:Y:S01]  /*0810*/  SYNCS.EXCH.64 URZ, [UR7+0x88], UR10 ;  /* 0x0000880a07ff75b2 */ /* 0x0004620008000100 */
[----:B------:R2:W1:Y:S02]  /*0820*/  SYNCS.EXCH.64 URZ, [UR7+0xa8], UR4 ;  /* 0x0000a80407ff75b2 */ /* 0x0004640008000100 */
[----:B--2---:R-:W-:Y:S01]  /*0830*/  NOP ;  /* 0x0000000000007918 */ /* 0x004fe20000000000 */
.L_x_10:
[----:B------:R-:W2:Y:S01]  /*0840*/  SHFL.IDX PT, R2, R173, RZ, 0x1f ;  /* 0x00001fffad027589 */ /* 0x000ea200000e0000 */
[----:B------:R-:W-:Y:S01]  /*0850*/  NOP ;  /* 0x0000000000007918 */ /* 0x000fe20000000000 */
[----:B--2---:R-:W-:-:S13]  /*0860*/  ISETP.NE.AND P0, PT, R2, 0x3, PT ;  /* 0x000000030200780c */ /* 0x004fda0003f05270 */
[----:B------:R-:W-:Y:S05]  /*0870*/  @P0 BRA `(.L_x_11) ;  /* 0x0000000000300947 */ /* 0x000fea0003800000 */
[----:B-1----:R-:W1:Y:S01]  /*0880*/  S2UR UR5, SR_CgaCtaId ;  /* 0x00000000000579c3 */ /* 0x002e620000008800 */
        /* <DEDUP_REMOVED lines=8> */
[----:B-1----:R2:W1:Y:S01]  /*0910*/  SYNCS.EXCH.64 URZ, [UR5+0xb0], UR10 ;  /* 0x0000b00a05ff75b2 */ /* 0x0024620008000100 */
[----:B------:R2:W1:Y:S02]  /*0920*/  SYNCS.EXCH.64 URZ, [UR5+0xb8], UR10 ;  /* 0x0000b80a05ff75b2 */ /* 0x0004640008000100 */
[----:B--2---:R-:W-:Y:S01]  /*0930*/  NOP ;  /* 0x0000000000007918 */ /* 0x004fe20000000000 */
.L_x_11:
[----:B------:R-:W2:Y:S01]  /*0940*/  SHFL.IDX PT, R2, R173, RZ, 0x1f ;  /* 0x00001fffad027589 */ /* 0x000ea200000e0000 */
[----:B------:R-:W-:Y:S01]  /*0950*/  NOP ;  /* 0x0000000000007918 */ /* 0x000fe20000000000 */
[----:B--2---:R-:W-:-:S13]  /*0960*/  ISETP.NE.AND P0, PT, R2, 0x4, PT ;  /* 0x000000040200780c */ /* 0x004fda0003f05270 */
[----:B------:R-:W-:Y:S05]  /*0970*/  @P0 BRA `(.L_x_12) ;  /* 0x00000000004c0947 */ /* 0x000fea0003800000 */
[----:B-1----:R-:W1:Y:S01]  /*0980*/  S2UR UR5, SR_CgaCtaId ;  /* 0x00000000000579c3 */ /* 0x002e620000008800 */
[----:B------:R-:W-:Y:S01]  /*0990*/  UMOV UR9, 0x100 ;  /* 0x0000010000097882 */ /* 0x000fe20000000000 */
[----:B------:R-:W-:Y:S01]  /*09a0*/  UMOV UR7, 0x400 ;  /* 0x0000040000077882 */ /* 0x000fe20000000000 */
[----:B------:R-:W-:Y:S01]  /*09b0*/  USEL UR9, UR9, 0xe0, UP2 ;  /* 0x000000e009097887 */ /* 0x000fe20009000000 */
[----:B------:R-:W-:Y:S01]  /*09c0*/  UMOV UR4, 0x1 ;  /* 0x0000000100047882 */ /* 0x000fe20000000000 */
[----:B------:R-:W-:Y:S01]  /*09d0*/  ELECT P0, URZ, PT ;  /* 0x0000000000ff782f */ /* 0x000fe20003800000 */
[----:B------:R-:W-:-:S04]  /*09e0*/  UIADD3 UR10, UPT, UPT, -UR4, 0x100000, URZ ;  /* 0x00100000040a7890 */ /* 0x000fc8000fffe1ff */
[----:B------:R-:W-:Y:S02]  /*09f0*/  USHF.L.U32 UR11, UR10, 0xb, URZ ;  /* 0x0000000b0a0b7899 */ /* 0x000fe400080006ff */
[----:B------:R-:W-:Y:S02]  /*0a00*/  USHF.L.U32 UR10, UR10, 0x1, URZ ;  /* 0x000000010a0a7899 */ /* 0x000fe400080006ff */
[----:B------:R-:W-:-:S04]  /*0a10*/  UIADD3 UR12, UPT, UPT, -UR9, 0x100000, URZ ;  /* 0x00100000090c7890 */ /* 0x000fc8000fffe1ff */
[----:B------:R-:W-:Y:S02]  /*0a20*/  USHF.L.U32 UR13, UR12, 0xb, URZ ;  /* 0x0000000b0c0d7899 */ /* 0x000fe400080006ff */
[----:B------:R-:W-:Y:S02]  /*0a30*/  USHF.L.U32 UR12, UR12, 0x1, URZ ;  /* 0x000000010c0c7899 */ /* 0x000fe400080006ff */
[----:B-1----:R-:W-:Y:S01]  /*0a40*/  ULEA UR5, UR5, UR7, 0x18 ;  /* 0x0000000705057291 */ /* 0x002fe2000f8ec0ff */
[----:B------:R-:W1:Y:S11]  /*0a50*/  FENCE.VIEW.ASYNC.S ;  /* 0x00000000000073c6 */ /* 0x000e760000000000 */
[----:B-1----:R2:W1:Y:S01]  /*0a60*/  SYNCS.EXCH.64 URZ, [UR5+0xc0], UR10 ;  /* 0x0000c00a05ff75b2 */ /* 0x0024620008000100 */
[----:B------:R2:W1:Y:S01]  /*0a70*/  SYNCS.EXCH.64 URZ, [UR5+0xd0], UR12 ;  /* 0x0000d00c05ff75b2 */ /* 0x0004620008000100 */
[----:B------:R2:W1:Y:S01]  /*0a80*/  SYNCS.EXCH.64 URZ, [UR5+0xc8], UR10 ;  /* 0x0000c80a05ff75b2 */ /* 0x0004620008000100 */
[----:B------:R2:W1:Y:S02]  /*0a90*/  SYNCS.EXCH.64 URZ, [UR5+0xd8], UR12 ;  /* 0x0000d80c05ff75b2 */ /* 0x0004640008000100 */
[----:B--2---:R-:W-:Y:S01]  /*0aa0*/  NOP ;  /* 0x0000000000007918 */ /* 0x004fe20000000000 */
.L_x_12:
        /* <DEDUP_REMOVED lines=20> */
[----:B------:R2:W1:Y:S02]  /*0bf0*/  SYNCS.EXCH.64 URZ, [UR7+0xf8], UR4 ;  /* 0x0000f80407ff75b2 */ /* 0x0004640008000100 */
[----:B--2---:R-:W-:Y:S01]  /*0c00*/  NOP ;  /* 0x0000000000007918 */ /* 0x004fe20000000000 */
.L_x_13:
        /* <DEDUP_REMOVED lines=18> */
.L_x_14:
[----:B-1----:R-:W1:Y:S01]  /*0d30*/  S2UR UR5, SR_CTAID.X ;  /* 0x00000000000579c3 */ /* 0x002e620000002500 */
[----:B------:R-:W-:-:S05]  /*0d40*/  CS2R.32 R170, SR_CgaSize ;  /* 0x0000000000aa7805 */ /* 0x000fca0000008a00 */
[----:B------:R-:W-:-:S05]  /*0d50*/  IMAD R170, R170, -0xa0, RZ ;  /* 0xffffff60aaaa7824 */ /* 0x000fca00078e02ff */
[----:B------:R-:W-:-:S14]  /*0d60*/  R2UR UR9, R170 ;  /* 0x00000000aa0972ca */ /* 0x000fdc00000e0000 */
[----:B------:R-:W2:Y:S01]  /*0d70*/  LDCU UR9, c[0x0][UR9+0x2b0] ;  /* 0x00005600090977ac */ /* 0x000ea20008000800 */
[----:B------:R-:W-:Y:S01]  /*0d80*/  NOP ;  /* 0x0000000000007918 */ /* 0x000fe20000000000 */
[----:B------:R-:W-:-:S05]  /*0d90*/  CS2R.32 R170, SR_CgaSize ;  /* 0x0000000000aa7805 */ /* 0x000fca0000008a00 */
[----:B------:R-:W-:-:S05]  /*0da0*/  IMAD R170, R170, -0xa0, RZ ;  /* 0xffffff60aaaa7824 */ /* 0x000fca00078e02ff */
[----:B------:R-:W-:-:S14]  /*0db0*/  R2UR UR7, R170 ;  /* 0x00000000aa0772ca */ /* 0x000fdc00000e0000 */
[----:B------:R-:W3:Y:S01]  /*0dc0*/  LDCU UR7, c[0x0][UR7+0x2b4] ;  /* 0x00005680070777ac */ /* 0x000ee20008000800 */
[----:B------:R-:W4:Y:S08]  /*0dd0*/  S2UR UR4, SR_CTAID.Y ;  /* 0x00000000000479c3 */ /* 0x000f300000002600 */
[----:B------:R-:W3:Y:S01]  /*0de0*/  LDC R9, c[0x0][0xb24] ;  /* 0x0002c900ff097b82 */ /* 0x000ee20000000800 */
[----:B-1----:R-:W-:-:S02]  /*0df0*/  I2FP.F32.U32 R5, UR5 ;  /* 0x0000000500057c45 */ /* 0x002fc40008201000 */
[----:B------:R-:W-:-:S05]  /*0e00*/  CS2R.32 R3, SR_CgaSize ;  /* 0x0000000000037805 */ /* 0x000fca0000008a00 */
[----:B------:R-:W-:-:S06]  /*0e10*/  IMAD R3, R3, -0xa0, RZ ;  /* 0xffffff6003037824 */ /* 0x000fcc00078e02ff */
[----:B------:R-:W1:Y:S01]  /*0e20*/  LDC R3, c[0x0][R3+0x2a0] ;  /* 0x0000a80003037b82 */ /* 0x000e620000000800 */
[----:B------:R-:W-:Y:S01]  /*0e30*/  MOV R21, UR5 ;  /* 0x0000000500157c02 */ /* 0x000fe20008000f00 */
[----:B--2---:R-:W-:Y:S01]  /*0e40*/  FMUL R5, R5, UR9 ;  /* 0x0000000905057c20 */ /* 0x004fe20008400000 */
[----:B----4-:R-:W-:Y:S02]  /*0e50*/  I2FP.F32.U32 R4, UR4 ;  /* 0x0000000400047c45 */ /* 0x010fe40008201000 */
[----:B------:R-:W-:-:S05]  /*0e60*/  CS2R.32 R2, SR_CgaSize ;  /* 0x0000000000027805 */ /* 0x000fca0000008a00 */
[----:B------:R-:W-:-:S06]  /*0e70*/  IMAD R2, R2, -0xa0, RZ ;  /* 0xffffff6002027824 */ /* 0x000fcc00078e02ff */
[----:B------:R-:W2:Y:S01]  /*0e80*/  LDC R2, c[0x0][R2+0x2a4] ;  /* 0x0000a90002027b82 */ /* 0x000ea20000000800 */
[----:B------:R-:W4:Y:S01]  /*0e90*/  F2I.U32.TRUNC.NTZ R170, R5 ;  /* 0x0000000500aa7305 */ /* 0x000f22000020f000 */
[----:B------:R-:W-:Y:S01]  /*0ea0*/  MOV R20, UR4 ;  /* 0x0000000400147c02 */ /* 0x000fe20008000f00 */
[----:B---3--:R-:W-:-:S05]  /*0eb0*/  FMUL R4, R4, UR7 ;  /* 0x0000000704047c20 */ /* 0x008fca0008400000 */
[----:B------:R-:W-:Y:S01]  /*0ec0*/  BAR.SYNC.DEFER_BLOCKING 0x0 ;  /* 0x0000000000007b1d */ /* 0x000fe20000010000 */
[----:B------:R-:W-:-:S05]  /*0ed0*/  ISETP.GE.AND P0, PT, R9, 0x1, PT ;  /* 0x000000010900780c */ /* 0x000fca0003f06270 */
[----:B------:R-:W3:Y:S02]  /*0ee0*/  F2I.U32.TRUNC.NTZ R147, R4 ;  /* 0x0000000400937305 */ /* 0x000ee4000020f000 */
[----:B------:R-:W2:Y:S01]  /*0ef0*/  S2UR UR36, SR_CTAID.Z ;  /* 0x00000000002479c3 */ /* 0x000ea20000002700 */
[----:B----4-:R-:W-:-:S05]  /*0f00*/  IADD3 R170, PT, PT, -R170, RZ, RZ ;  /* 0x000000ffaaaa7210 */ /* 0x010fca0007ffe1ff */
[----:B-1----:R-:W-:Y:S01]  /*0f10*/  IMAD R170, R3, R170, UR5 ;  /* 0x0000000503aa7e24 */ /* 0x002fe2000f8e02aa */
[----:B---3--:R-:W-:-:S05]  /*0f20*/  IADD3 R147, PT, PT, -R147, RZ, RZ ;  /* 0x000000ff93937210 */ /* 0x008fca0007ffe1ff */
[----:B--2---:R-:W-:Y:S01]  /*0f30*/  IMAD R147, R2, R147, UR4 ;  /* 0x0000000402937e24 */ /* 0x004fe2000f8e0293 */
[----:B------:R-:W-:Y:S06]  /*0f40*/  @!P0 BRA `(.L_x_15) ;  /* 0x0000000000b88947 */ /* 0x000fec0003800000 */
[----:B------:R-:W1:Y:S01]  /*0f50*/  LDC.64 R4, c[0x0][0xb18] ;  /* 0x0002c600ff047b82 */ /* 0x000e620000000a00 */
[----:B------:R-:W-:-:S07]  /*0f60*/  ISETP.NE.AND P0, PT, R9, 0x1, PT ;  /* 0x000000010900780c */ /* 0x000fce0003f05270 */
[----:B------:R-:W2:Y:S08]  /*0f70*/  LDC R10, c[0x0][0xb0c] ;  /* 0x0002c300ff0a7b82 */ /* 0x000eb00000000800 */
[----:B------:R-:W3:Y:S08]  /*0f80*/  LDC R11, c[0x0][0x370] ;  /* 0x0000dc00ff0b7b82 */ /* 0x000ef00000000800 */
[----:B------:R-:W4:Y:S01]  /*0f90*/  LDC R12, c[0x0][0x374] ;  /* 0x0000dd00ff0c7b82 */ /* 0x000f220000000800 */
[----:B-1----:R-:W-:-:S07]  /*0fa0*/  ISETP.NE.AND P1, PT, R4, 0x1, PT ;  /* 0x000000010400780c */ /* 0x002fce0003f25270 */
[----:B------:R-:W3:Y:S01]  /*0fb0*/  LDC.64 R6, c[0x0][0xb10] ;  /* 0x0002c400ff067b82 */ /* 0x000ee20000000a00 */
[----:B--2---:R-:W-:-:S07]  /*0fc0*/  ISETP.NE.AND P2, PT, R10, 0x1, PT ;  /* 0x000000010a00780c */ /* 0x004fce0003f45270 */
[----:B------:R-:W1:Y:S08]  /*0fd0*/  LDC R8, c[0x0][0xb20] ;  /* 0x0002c800ff087b82 */ /* 0x000e700000000800 */
[----:B------:R-:W2:Y:S01]  /*0fe0*/  LDC.64 R2, c[0x0][0xb28] ;  /* 0x0002ca00ff027b82 */ /* 0x000ea20000000a00 */
[----:B----4-:R-:W-:-:S04]  /*0ff0*/  IMAD.HI.U32 R13, R12, R5, RZ ;  /* 0x000000050c0d7227 */ /* 0x010fc800078e00ff */
[----:B------:R-:W-:-:S04]  /*1000*/  IMAD.HI.U32 R5, R20, R5, RZ ;  /* 0x0000000514057227 */ /* 0x000fc800078e00ff */
[----:B---3--:R-:W-:-:S04]  /*1010*/  IMAD.HI.U32 R14, R11, R6, RZ ;  /* 0x000000060b0e7227 */ /* 0x008fc800078e00ff */
[C---:B------:R-:W-:Y:S01]  /*1020*/  IMAD.HI.U32 R16, R21.reuse, R6, RZ ;  /* 0x0000000615107227 */ /* 0x040fe200078e00ff */
[-C--:B------:R-:W-:Y:S02]  /*1030*/  @P2 SHF.R.U32.HI R11, RZ, R7.reuse, R14 ;  /* 0x00000007ff0b2219 */ /* 0x080fe4000001160e */
[-C--:B-1----:R-:W-:Y:S02]  /*1040*/  @P1 SHF.R.U32.HI R12, RZ, R8.reuse, R13 ;  /* 0x00000008ff0c1219 */ /* 0x082fe4000001160d */
[----:B------:R-:W-:Y:S02]  /*1050*/  SHF.R.U32.HI R5, RZ, R8, R5 ;  /* 0x00000008ff057219 */ /* 0x000fe40000011605 */
[----:B------:R-:W-:Y:S02]  /*1060*/  SHF.R.U32.HI R16, RZ, R7, R16 ;  /* 0x00000007ff107219 */ /* 0x000fe40000011610 */
[----:B------:R-:W-:Y:S01]  /*1070*/  SEL R5, R20, R5, !P1 ;  /* 0x0000000514057207 */ /* 0x000fe20004800000 */
[----:B--2---:R-:W-:Y:S01]  /*1080*/  IMAD.HI.U32 R14, R12, R2, RZ ;  /* 0x000000020c0e7227 */ /* 0x004fe200078e00ff */
[----:B------:R-:W-:-:S02]  /*1090*/  SEL R7, R21, R16, !P2 ;  /* 0x0000001015077207 */ /* 0x000fc40005000000 */
[----:B------:R-:W-:Y:S01]  /*10a0*/  IADD3 R13, PT, PT, -R5, RZ, RZ ;  /* 0x000000ff050d7210 */ /* 0x000fe20007ffe1ff */
[----:B------:R-:W-:Y:S01]  /*10b0*/  IMAD.HI.U32 R6, R11, R2, RZ ;  /* 0x000000020b067227 */ /* 0x000fe200078e00ff */
[----:B------:R-:W-:-:S03]  /*10c0*/  @P0 SHF.R.U32.HI R12, RZ, R3, R14 ;  /* 0x00000003ff0c0219 */ /* 0x000fc6000001160e */
[----:B------:R-:W-:Y:S01]  /*10d0*/  IMAD R13, R4, R13, R20 ;  /* 0x0000000d040d7224 */ /* 0x000fe200078e0214 */
[----:B------:R-:W-:Y:S01]  /*10e0*/  @P0 SHF.R.U32.HI R11, RZ, R3, R6 ;  /* 0x00000003ff0b0219 */ /* 0x000fe20000011606 */
[----:B------:R-:W-:-:S04]  /*10f0*/  IMAD R12, R12, R9, RZ ;  /* 0x000000090c0c7224 */ /* 0x000fc800078e02ff */
[----:B------:R-:W-:Y:S01]  /*1100*/  IMAD R6, R11, R9, RZ ;  /* 0x000000090b067224 */ /* 0x000fe200078e02ff */
[----:B------:R-:W-:-:S04]  /*1110*/  ISETP.GE.AND P1, PT, R5, R12, PT ;  /* 0x0000000c0500720c */ /* 0x000fc80003f26270 */
[----:B------:R-:W-:Y:S01]  /*1120*/  ISETP.GE.OR P1, PT, R7, R6, P1 ;  /* 0x000000060700720c */ /* 0x000fe20000f26670 */
[----:B------:R-:W-:-:S05]  /*1130*/  IMAD.HI.U32 R6, R5, R2, RZ ;  /* 0x0000000205067227 */ /* 0x000fca00078e00ff */
[----:B------:R-:W-:-:S04]  /*1140*/  SHF.R.U32.HI R6, RZ, R3, R6 ;  /* 0x00000003ff067219 */ /* 0x000fc80000011606 */
[----:B------:R-:W-:-:S03]  /*1150*/  SEL R6, R5, R6, !P0 ;  /* 0x0000000605067207 */ /* 0x000fc60004000000 */
[----:B------:R-:W-:Y:S01]  /*1160*/  @!P1 IMAD.HI.U32 R8, R7, R2, RZ ;  /* 0x0000000207089227 */ /* 0x000fe200078e00ff */
[----:B------:R-:W-:-:S04]  /*1170*/  IADD3 R2, PT, PT, -R6, RZ, RZ ;  /* 0x000000ff06027210 */ /* 0x000fc80007ffe1ff */
[----:B------:R-:W-:Y:S01]  /*1180*/  @!P1 SHF.R.U32.HI R8, RZ, R3, R8 ;  /* 0x00000003ff089219 */ /* 0x000fe20000011608 */
[----:B------:R-:W-:-:S03]  /*1190*/  IMAD R2, R9, R2, R5 ;  /* 0x0000000209027224 */ /* 0x000fc600078e0205 */
[----:B------:R-:W-:-:S05]  /*11a0*/  @!P1 SEL R3, R7, R8, !P0 ;  /* 0x0000000807039207 */ /* 0x000fca0004000000 */
[--C-:B------:R-:W-:Y:S02]  /*11b0*/  @!P1 IMAD.IADD R6, R6, 0x1, -R3.reuse ;  /* 0x0000000106069824 */ /* 0x100fe400078e0a03 */
[----:B------:R-:W-:Y:S01]  /*11c0*/  @!P1 IMAD R3, R2, R11, R3 ;  /* 0x0000000b02039224 */ /* 0x000fe200078e0203 */
[----:B------:R-:W-:Y:S01]  /*11d0*/  IADD3 R2, PT, PT, -R7, RZ, RZ ;  /* 0x000000ff07027210 */ /* 0x000fe20007ffe1ff */
[----:B------:R-:W-:Y:S02]  /*11e0*/  @!P1 IMAD R5, R6, R9, R7 ;  /* 0x0000000906059224 */ /* 0x000fe400078e0207 */
[----:B------:R-:W-:Y:S02]  /*11f0*/  @!P1 IMAD.MOV.U32 R7, RZ, RZ, R3 ;  /* 0x000000ffff079224 */ /* 0x000fe400078e0003 */
[----:B------:R-:W-:Y:S02]  /*1200*/  IMAD R2, R10, R2, R21 ;  /* 0x000000020a027224 */ /* 0x000fe400078e0215 */
[----:B------:R-:W-:-:S02]  /*1210*/  IMAD R20, R5, R4, R13 ;  /* 0x0000000405147224 */ /* 0x000fc400078e020d */
[----:B------:R-:W-:Y:S02]  /*1220*/  IMAD R21, R7, R10, R2 ;  /* 0x0000000a07157224 */ /* 0x000fe400078e0202 */
.L_x_15:
[----:B------:R-:W1:Y:S01]  /*1230*/  LDCU UR4, c[0x0][0xb30] ;  /* 0x00016600ff0477ac */ /* 0x000e620008000800 */
[----:B------:R-:W2:Y:S08]  /*1240*/  S2UR UR37, SR_CgaCtaId ;  /* 0x00000000002579c3 */ /* 0x000eb00000008800 */
[----:B------:R-:W3:Y:S01]  /*1250*/  LDC R72, c[0x0][0xb24] ;  /* 0x0002c900ff487b82 */ /* 0x000ee20000000800 */
[----:B-1----:R-:W-:-:S09]  /*1260*/  UISETP.NE.AND UP1, UPT, UR4, 0x1, UPT ;  /* 0x000000010400788c */ /* 0x002fd2000bf25270 */
[----:B--2---:R-:W-:Y:S05]  /*1270*/  BRA.U UP1, `(.L_x_16) ;  /* 0x0000000101407547 */ /* 0x004fea000b800000 */
[----:B------:R-:W1:Y:S08]  /*1280*/  LDC.64 R4, c[0x0][0xb10] ;  /* 0x0002c400ff047b82 */ /* 0x000e700000000a00 */
[----:B------:R-:W2:Y:S08]  /*1290*/  LDC.64 R2, c[0x0][0xb18] ;  /* 0x0002c600ff027b82 */ /* 0x000eb00000000a00 */
[----:B------:R-:W4:Y:S08]  /*12a0*/  LDC R6, c[0x0][0xb20] ;  /* 0x0002c800ff067b82 */ /* 0x000f300000000800 */
[----:B------:R-:W3:Y:S01]  /*12b0*/  LDC R8, c[0x0][0xb0c] ;  /* 0x0002c300ff087b82 */ /* 0x000ee20000000800 */
[----:B-1----:R-:W-:-:S05]  /*12c0*/  IMAD.HI.U32 R4, R21, R4, RZ ;  /* 0x0000000415047227 */ /* 0x002fca00078e00ff */
[----:B------:R-:W-:Y:S01]  /*12d0*/  SHF.R.U32.HI R4, RZ, R5, R4 ;  /* 0x00000005ff047219 */ /* 0x000fe20000011604 */
[----:B--2---:R-:W-:Y:S01]  /*12e0*/  IMAD.HI.U32 R3, R20, R3, RZ ;  /* 0x0000000314037227 */ /* 0x004fe200078e00ff */
[----:B------:R-:W-:-:S04]  /*12f0*/  ISETP.NE.AND P0, PT, R2, 0x1, PT ;  /* 0x000000010200780c */ /* 0x000fc80003f05270 */
[----:B----4-:R-:W-:-:S04]  /*1300*/  SHF.R.U32.HI R3, RZ, R6, R3 ;  /* 0x00000006ff037219 */ /* 0x010fc80000011603 */
[----:B------:R-:W-:Y:S02]  /*1310*/  SEL R3, R20, R3, !P0 ;  /* 0x0000000314037207 */ /* 0x000fe40004000000 */
[----:B---3--:R-:W-:-:S04]  /*1320*/  ISETP.NE.AND P1, PT, R8, 0x1, PT ;  /* 0x000000010800780c */ /* 0x008fc80003f25270 */
[----:B------:R-:W-:-:S05]  /*1330*/  SEL R4, R21, R4, !P1 ;  /* 0x0000000415047207 */ /* 0x000fca0004800000 */
[----:B------:R-:W-:Y:S02]  /*1340*/  IMAD.IADD R5, R3, 0x1, -R4 ;  /* 0x0000000103057824 */ /* 0x000fe400078e0a04 */
[----:B------:R-:W-:Y:S02]  /*1350*/  IMAD.IADD R3, R4, 0x1, -R3 ;  /* 0x0000000104037824 */ /* 0x000fe400078e0a03 */
[----:B------:R-:W-:Y:S02]  /*1360*/  IMAD R21, R5, R8, R21 ;  /* 0x0000000805157224 */ /* 0x000fe400078e0215 */
[----:B------:R-:W-:-:S07]  /*1370*/  IMAD R20, R3, R2, R20 ;  /* 0x0000000203147224 */ /* 0x000fce00078e0214 */
.L_x_16:
[----:B------:R-:W-:Y:S01]  /*1380*/  BAR.SYNC.DEFER_BLOCKING 0x0 ;  /* 0x0000000000007b1d */ /* 0x000fe20000010000 */
[----:B------:R-:W-:Y:S01]  /*1390*/  UISETP.NE.AND UP1, UPT, UR8, 0x2, UPT ;  /* 0x000000020800788c */ /* 0x000fe2000bf25270 */
[----:B------:R-:W-:Y:S02]  /*13a0*/  ISETP.NE.OR P5, PT, R0, 0x2, !P5 ;  /* 0x000000020000780c */ /* 0x000fe40006fa5670 */
[----:B------:R-:W-:-:S06]  /*13b0*/  LOP3.LUT R2, R185, 0x1f, RZ, 0xc0, !PT ;  /* 0x0000001fb9027812 */ /* 0x000fcc00078ec0ff */
[----:B------:R-:W-:Y:S05]  /*13c0*/  BRA.U UP1, `(.L_x_17) ;  /* 0x0000001101c87547 */ /* 0x000fea000b800000 */
[----:B------:R-:W1:Y:S01]  /*13d0*/  LDCU UR13, c[0x0][0x38c] ;  /* 0x00007180ff0d77ac */ /* 0x000e620008000800 */
[----:B------:R-:W2:Y:S01]  /*13e0*/  LDC R9, c[0x0][0x370] ;  /* 0x0000dc00ff097b82 */ /* 0x000ea20000000800 */
[----:B------:R-:W-:Y:S01]  /*13f0*/  PLOP3.LUT P1, PT, PT, PT, UP2, 0x80, 0x8 ;  /* 0x000000000008781c */ /* 0x000fe20003f2f028 */
[----:B------:R-:W-:Y:S01]  /*1400*/  IMAD.MOV.U32 R15, RZ, RZ, 0x1 ;  /* 0x00000001ff0f7424 */ /* 0x000fe200078e00ff */
[----:B------:R-:W-:Y:S01]  /*1410*/  ISETP.EQ.OR P4, PT, R2, RZ, P5 ;  /* 0x000000ff0200720c */ /* 0x000fe20002f82670 */
[----:B------:R-:W-:Y:S01]  /*1420*/  IMAD.MOV.U32 R14, RZ, RZ, RZ ;  /* 0x000000ffff0e7224 */ /* 0x000fe200078e00ff */
[----:B------:R-:W-:Y:S02]  /*1430*/  PLOP3.LUT P1, PT, P1, PT, PT, 0x8, 0x80 ;  /* 0x000000000080781c */ /* 0x000fe40000f2e170 */
[----:B------:R-:W-:Y:S01]  /*1440*/  CS2R R12, SRZ ;  /* 0x00000000000c7805 */ /* 0x000fe2000001ff00 */
[----:B------:R-:W-:Y:S01]  /*1450*/  IMAD.MOV.U32 R10, RZ, RZ, 0x1 ;  /* 0x00000001ff0a7424 */ /* 0x000fe200078e00ff */
[----:B------:R-:W4:Y:S01]  /*1460*/  LDC R0, c[0x0][0x374] ;  /* 0x0000dd00ff007b82 */ /* 0x000f220000000800 */
[----:B------:R-:W2:Y:S01]  /*1470*/  LDCU.64 UR22, c[0x0][0x348] ;  /* 0x00006900ff1677ac */ /* 0x000ea20008000a00 */
[----:B------:R-:W-:Y:S01]  /*1480*/  UMOV UR6, URZ ;  /* 0x000000ff00067c82 */ /* 0x000fe20008000000 */
[----:B-1----:R-:W-:-:S04]  /*1490*/  UIADD3 UR5, UPT, UPT, UR13, 0x3f, URZ ;  /* 0x0000003f0d057890 */ /* 0x002fc8000fffe0ff */
[----:B------:R-:W-:-:S04]  /*14a0*/  USHF.R.S32.HI UR4, URZ, 0x1f, UR5 ;  /* 0x0000001fff047899 */ /* 0x000fc80008011405 */
[----:B------:R-:W-:-:S04]  /*14b0*/  ULEA.HI UR4, UR4, UR5, URZ, 0x6 ;  /* 0x0000000504047291 */ /* 0x000fc8000f8f30ff */
[----:B------:R-:W-:Y:S02]  /*14c0*/  USHF.R.S32.HI UR15, URZ, 0x6, UR4 ;  /* 0x00000006ff0f7899 */ /* 0x000fe40008011404 */
[----:B------:R-:W-:Y:S02]  /*14d0*/  UIADD3 UR4, UPT, UPT, UR13, -0x1, URZ ;  /* 0xffffffff0d047890 */ /* 0x000fe4000fffe0ff */
[----:B------:R-:W-:Y:S02]  /*14e0*/  UISETP.LT.U32.AND UP0, UPT, UR15, 0x7, UPT ;  /* 0x000000070f00788c */ /* 0x000fe4000bf01070 */
[----:B------:R-:W-:Y:S02]  /*14f0*/  UISETP.GE.U32.AND UP1, UPT, UR4, -0x7f, UPT ;  /* 0xffffff810400788c */ /* 0x000fe4000bf26070 */
[----:B------:R-:W-:Y:S02]  /*1500*/  USEL UR14, UR15, 0x7, UP0 ;  /* 0x000000070f0e7887 */ /* 0x000fe40008000000 */
[----:B------:R-:W-:-:S02]  /*1510*/  UIADD3 UR13, UPT, UPT, UR13, 0x7e, URZ ;  /* 0x0000007e0d0d7890 */ /* 0x000fc4000fffe0ff */
[----:B------:R-:W-:Y:S02]  /*1520*/  UIADD3 UR5, UPT, UPT, UR14, -0x1, URZ ;  /* 0xffffffff0e057890 */ /* 0x000fe4000fffe0ff */
[----:B------:R-:W-:-:S03]  /*1530*/  UIADD3 UR7, UPT, UPT, UR15, -UR14, URZ ;  /* 0x8000000e0f077290 */ /* 0x000fc6000fffe0ff */
[----:B------:R-:W-:-:S04]  /*1540*/  @UP1 UIADD3 UR5, UPT, UPT, UR14, URZ, URZ ;  /* 0x000000ff0e051290 */ /* 0x000fc8000fffe0ff */
[----:B--2---:R-:W-:-:S12]  /*1550*/  UIADD3 UR5, UPT, UPT, UR5, 0x1, URZ ;  /* 0x0000000105057890 */ /* 0x004fd8000fffe0ff */
.L_x_35:
[----:B------:R-:W-:Y:S01]  /*1560*/  UISETP.NE.AND UP0, UPT, UR37, URZ, UPT ;  /* 0x000000ff2500728c */ /* 0x000fe2000bf05270 */
[----:B------:R-:W1:Y:S08]  /*1570*/  S2UR UR37, SR_CgaCtaId ;  /* 0x00000000002579c3 */ /* 0x000e700000008800 */
[----:B------:R-:W-:Y:S05]  /*1580*/  BRA.U UP0, `(.L_x_18) ;  /* 0x0000000100347547 */ /* 0x000fea000b800000 */
[----:B------:R-:W2:Y:S01]  /*1590*/  S2R R2, SR_CgaCtaId ;  /* 0x0000000000027919 */ /* 0x000ea20000008800 */
[----:B------:R-:W-:-:S04]  /*15a0*/  MOV R3, 0x400 ;  /* 0x0000040000037802 */ /* 0x000fc80000000f00 */
[----:B--2---:R-:W-:Y:S02]  /*15b0*/  LEA R3, R2, R3, 0x18 ;  /* 0x0000000302037211 */ /* 0x004fe400078ec0ff */
[----:B------:R-:W-:-:S03]  /*15c0*/  SHF.L.U32 R2, R10, 0x1f, RZ ;  /* 0x0000001f0a027819 */ /* 0x000fc600000006ff */
[----:B------:R-:W-:-:S04]  /*15d0*/  IMAD R3, R12, 0x8, R3 ;  /* 0x000000080c037824 */ /* 0x000fc800078e0203 */
[----:B------:R-:W2:Y:S02]  /*15e0*/  SYNCS.PHASECHK.TRANS64.TRYWAIT P0, [R3+URZ+0x110], R2 ;  /* 0x00011002030075a7 */ /* 0x000ea400080011ff */
[----:B--2---:R-:W-:Y:S05]  /*15f0*/  @!P0 BRA `(.L_x_19) ;  /* 0x0000009800bc8947 */ /* 0x004fea0003800000 */
.L_x_129:
[----:B------:R-:W-:Y:S01]  /*1600*/  VIADD R12, R12, 0x1 ;  /* 0x000000010c0c7836 */ /* 0x000fe20000000000 */
[----:B------:R2:W-:Y:S04]  /*1610*/  SYNCS.ARRIVE.TRANS64.A1T0 RZ, [R3+URZ+0x100], RZ ;  /* 0x000100ff03ff79a7 */ /* 0x0005e800081000ff */
[----:B------:R-:W-:-:S04]  /*1620*/  ISETP.NE.AND P0, PT, R12, 0x2, PT ;  /* 0x000000020c00780c */ /* 0x000fc80003f05270 */
[----:B------:R-:W-:Y:S02]  /*1630*/  SEL R12, R12, RZ, P0 ;  /* 0x000000ff0c0c7207 */ /* 0x000fe40000000000 */
[----:B--2---:R-:W-:-:S04]  /*1640*/  SEL R3, RZ, 0x1, P0 ;  /* 0x00000001ff037807 */ /* 0x004fc80000000000 */
[----:B------:R-:W-:-:S07]  /*1650*/  LOP3.LUT R10, R10, R3, RZ, 0x3c, !PT ;  /* 0x000000030a0a7212 */ /* 0x000fce00078e3cff */
.L_x_18:
[----:B------:R-:W-:Y:S01]  /*1660*/  UMOV UR4, 0x400 ;  /* 0x0000040000047882 */ /* 0x000fe20000000000 */
[----:B------:R-:W-:Y:S01]  /*1670*/  SHF.L.U32 R2, R15, 0x1f, RZ ;  /* 0x0000001f0f027819 */ /* 0x000fe200000006ff */
[----:B-1----:R-:W-:Y:S01]  /*1680*/  ULEA UR4, UR37, UR4, 0x18 ;  /* 0x0000000425047291 */ /* 0x002fe2000f8ec0ff */
[----:B------:R-:W-:Y:S01]  /*1690*/  R2UR UR34, R21 ;  /* 0x00000000152272ca */ /* 0x000fe200000e0000 */
[----:B------:R-:W-:Y:S01]  /*16a0*/  UISETP.GE.U32.AND UP0, UPT, UR13, 0x7f, UPT ;  /* 0x0000007f0d00788c */ /* 0x000fe2000bf06070 */
[----:B------:R-:W-:Y:S01]  /*16b0*/  R2UR UR11, R20 ;  /* 0x00000000140b72ca */ /* 0x000fe200000e0000 */
[----:B------:R-:W-:Y:S01]  /*16c0*/  ULEA UR8, UR6, UR4, 0x3 ;  /* 0x0000000406087291 */ /* 0x000fe2000f8e18ff */
[----:B------:R-:W-:-:S08]  /*16d0*/  UMOV UR24, URZ ;  /* 0x000000ff00187c82 */ /* 0x000fd00008000000 */
[----:B------:R1:W2:Y:S01]  /*16e0*/  SYNCS.PHASECHK.TRANS64.TRYWAIT P0, [UR8+0x38], R2 ;  /* 0x00003802ff0075a7 */ /* 0x0002a20008001108 */
[----:B------:R-:W-:Y:S02]  /*16f0*/  USHF.L.U32 UR34, UR34, 0x7, URZ ;  /* 0x0000000722227899 */ /* 0x000fe400080006ff */
[----:B------:R-:W-:Y:S01]  /*1700*/  USHF.L.U32 UR11, UR11, 0x8, URZ ;  /* 0x000000080b0b7899 */ /* 0x000fe200080006ff */
[----:B------:R-:W-:Y:S11]  /*1710*/  BRA.U !UP0, `(.L_x_20) ;  /* 0x0000000108a87547 */ /* 0x000ff6000b800000 */
[----:B------:R-:W-:Y:S01]  /*1720*/  UMOV UR16, URZ ;  /* 0x000000ff00107c82 */ /* 0x000fe20008000000 */
[----:B------:R-:W-:-:S05]  /*1730*/  UMOV UR17, UR6 ;  /* 0x0000000600117c82 */ /* 0x000fca0008000000 */
.L_x_25:
[----:B-1----:R-:W-:Y:S01]  /*1740*/  ULEA UR33, UR17, UR4, 0x3 ;  /* 0x0000000411217291 */ /* 0x002fe2000f8e18ff */
[----:B--2---:R-:W-:Y:S01]  /*1750*/  @!P5 MOV R3, 0x6000 ;  /* 0x000060000003d802 */ /* 0x004fe20000000f00 */
[----:B--2---:R-:W-:Y:S10]  /*1760*/  @P0 BRA `(.L_x_21) ;  /* 0x00000000000c0947 */ /* 0x004ff40003800000 */
[----:B------:R-:W-:-:S04]  /*1770*/  SHF.L.U32 R5, R15, 0x1f, RZ ;  /* 0x0000001f0f057819 */ /* 0x000fc800000006ff */
[----:B------:R-:W2:Y:S02]  /*1780*/  SYNCS.PHASECHK.TRANS64.TRYWAIT P0, [UR33+0x38], R5 ;  /* 0x00003805ff0075a7 */ /* 0x000ea40008001121 */
[----:B--2---:R-:W-:Y:S05]  /*1790*/  @!P0 BRA `(.L_x_22) ;  /* 0x0000009800688947 */ /* 0x004fea0003800000 */
.L_x_21:
[----:B------:R2:W-:Y:S01]  /*17a0*/  @!P5 SYNCS.ARRIVE.TRANS64 RZ, [UR33], R3 ;  /* 0x00000003ffffd9a7 */ /* 0x0005e20008000021 */
[----:B------:R-:W-:Y:S04]  /*17b0*/  BSSY.RECONVERGENT B0, `(.L_x_23) ;  /* 0x0000003000007945 */ /* 0x000fe80003800200 */
[----:B------:R-:W-:Y:S05]  /*17c0*/  @P4 BRA `(.L_x_24) ;  /* 0x0000000000044947 */ /* 0x000fea0003800000 */
[----:B------:R-:W-:Y:S05]  /*17d0*/  BPT.TRAP 0x1 ;  /* 0x000000040000795c */ /* 0x000fea0000300000 */
.L_x_24:
[----:B------:R-:W-:Y:S05]  /*17e0*/  BSYNC.RECONVERGENT B0 ;  /* 0x0000000000007941 */ /* 0x000fea0003800200 */
.L_x_23:
[----:B------:R-:W-:Y:S02]  /*17f0*/  UIADD3 UR6, UPT, UPT, UR17, 0x1, URZ ;  /* 0x0000000111067890 */ /* 0x000fe4000fffe0ff */
[----:B------:R-:W-:Y:S02]  /*1800*/  ULEA UR32, UR17, UR4, 0xd ;  /* 0x0000000411207291 */ /* 0x000fe4000f8e68ff */
[----:B------:R-:W-:Y:S02]  /*1810*/  UISETP.NE.AND UP0, UPT, UR6, 0x7, UPT ;  /* 0x000000070600788c */ /* 0x000fe4000bf05270 */
[----:B------:R-:W-:Y:S02]  /*1820*/  UIADD3 UR26, UP1, UPT, UR22, 0x80, URZ ;  /* 0x00000080161a7890 */ /* 0x000fe4000ff3e0ff */
[----:B------:R-:W-:Y:S02]  /*1830*/  USEL UR9, URZ, 0x1, UP0 ;  /* 0x00000001ff097887 */ /* 0x000fe40008000000 */
[----:B------:R-:W-:-:S02]  /*1840*/  USEL UR6, UR6, URZ, UP0 ;  /* 0x000000ff06067287 */ /* 0x000fc40008000000 */
[----:B------:R-:W-:Y:S02]  /*1850*/  UIADD3 UR20, UP0, UPT, UR22, 0x180, URZ ;  /* 0x0000018016147890 */ /* 0x000fe4000ff1e0ff */
[----:B------:R-:W-:Y:S01]  /*1860*/  ULEA UR8, UR6, UR4, 0x3 ;  /* 0x0000000406087291 */ /* 0x000fe2000f8e18ff */
[----:B------:R-:W-:Y:S01]  /*1870*/  LOP3.LUT R15, R15, UR9, RZ, 0x3c, !PT ;  /* 0x000000090f0f7c12 */ /* 0x000fe2000f8e3cff */
[----:B------:R-:W-:Y:S02]  /*1880*/  USHF.L.U32 UR35, UR16, 0x6, URZ ;  /* 0x0000000610237899 */ /* 0x000fe400080006ff */
[----:B------:R-:W-:Y:S01]  /*1890*/  UIADD3.X UR27, UPT, UPT, URZ, UR23, URZ, UP1, !UPT ;  /* 0x00000017ff1b7290 */ /* 0x000fe20008ffe4ff */
[----:B-1----:R-:W-:Y:S01]  /*18a0*/  SHF.L.U32 R2, R15, 0x1f, RZ ;  /* 0x0000001f0f027819 */ /* 0x002fe200000006ff */
[----:B------:R-:W-:Y:S02]  /*18b0*/  UIADD3 UR32, UPT, UPT, UR32, 0xc400, URZ ;  /* 0x0000c40020207890 */ /* 0x000fe4000fffe0ff */
[----:B------:R-:W-:Y:S01]  /*18c0*/  UIADD3.X UR21, UPT, UPT, URZ, UR23, URZ, UP0, !UPT ;  /* 0x00000017ff157290 */ /* 0x000fe200087fe4ff */
[----:B------:R1:W1:Y:S01]  /*18d0*/  SYNCS.PHASECHK.TRANS64.TRYWAIT P0, [UR8+0x38], R2 ;  /* 0x00003802ff0075a7 */ /* 0x0002620008001108 */
[----:B------:R-:W-:Y:S01]  /*18e0*/  ULEA UR8, UR17, UR4, 0xe ;  /* 0x0000000411087291 */ /* 0x000fe2000f8e70ff */
[----:B------:R-:W-:Y:S01]  /*18f0*/  UMOV UR18, 0x0 ;  /* 0x0000000000127882 */ /* 0x000fe20000000000 */
[----:B------:R-:W-:-:S02]  /*1900*/  UMOV UR19, 0x10000000 ;  /* 0x1000000000137882 */ /* 0x000fc40000000000 */
[----:B------:R-:W-:Y:S01]  /*1910*/  UIADD3 UR8, UPT, UPT, UR8, 0x1a400, URZ ;  /* 0x0001a40008087890 */ /* 0x000fe2000fffe0ff */
[----:B------:R1:W-:Y:S01]  /*1920*/  UTMALDG.3D [UR32], [UR26], desc[UR18] ;  /* 0x000012201a0075b4 */ /* 0x0003e20008011000 */
[----:B------:R-:W-:Y:S01]  /*1930*/  UMOV UR12, UR36 ;  /* 0x00000024000c7c82 */ /* 0x000fe20008000000 */
[----:B------:R-:W-:Y:S01]  /*1940*/  UMOV UR9, UR33 ;  /* 0x0000002100097c82 */ /* 0x000fe20008000000 */
[----:B------:R-:W-:Y:S01]  /*1950*/  UMOV UR10, UR35 ;  /* 0x00000023000a7c82 */ /* 0x000fe20008000000 */
[----:B------:R-:W-:Y:S01]  /*1960*/  UIADD3 UR16, UPT, UPT, UR16, 0x1, URZ ;  /* 0x0000000110107890 */ /* 0x000fe2000fffe0ff */
[----:B------:R-:W-:Y:S01]  /*1970*/  UMOV UR24, UR5 ;  /* 0x0000000500187c82 */ /* 0x000fe20008000000 */
[----:B------:R-:W-:Y:S02]  /*1980*/  UMOV UR17, UR6 ;  /* 0x0000000600117c82 */ /* 0x000fe40008000000 */
[----:B------:R1:W-:Y:S01]  /*1990*/  UTMALDG.3D [UR8], [UR20], desc[UR18] ;  /* 0x00001208140075b4 */ /* 0x0003e20008011000 */
[----:B------:R-:W-:-:S09]  /*19a0*/  UISETP.NE.AND UP0, UPT, UR16, UR5, UPT ;  /* 0x000000051000728c */ /* 0x000fd2000bf05270 */
[----:B------:R-:W-:Y:S05]  /*19b0*/  BRA.U UP0, `(.L_x_25) ;  /* 0xfffffffd00607547 */ /* 0x000fea000b83ffff */
.L_x_20:
[----:B-1----:R-:W-:Y:S01]  /*19c0*/  ULEA UR8, UR6, UR4, 0x3 ;  /* 0x0000000406087291 */ /* 0x002fe2000f8e18ff */
[----:B------:R-:W-:Y:S01]  /*19d0*/  SHF.L.U32 R2, R15, 0x1f, RZ ;  /* 0x0000001f0f027819 */ /* 0x000fe200000006ff */
[----:B------:R-:W-:Y:S01]  /*19e0*/  @!P1 SYNCS.ARRIVE.TRANS64.A1T0 RZ, [UR4+0xb8], RZ ;  /* 0x0000b8ffffff99a7 */ /* 0x000fe20008100004 */
[----:B------:R-:W-:-:S06]  /*19f0*/  UISETP.GT.AND UP0, UPT, UR15, UR14, UPT ;  /* 0x0000000e0f00728c */ /* 0x000fcc000bf04270 */
[----:B--2---:R1:W2:Y:S03]  /*1a00*/  SYNCS.PHASECHK.TRANS64.TRYWAIT P0, [UR8+0x38], R2 ;  /* 0x00003802ff0075a7 */ /* 0x0042a60008001108 */
[----:B------:R-:W-:Y:S05]  /*1a10*/  BRA.U !UP0, `(.L_x_26) ;  /* 0x0000000108ac7547 */ /* 0x000fea000b800000 */
[----:B------:R-:W-:Y:S01]  /*1a20*/  UIADD3 UR21, UPT, UPT, UR7, UR24, URZ ;  /* 0x0000001807157290 */ /* 0x000fe2000fffe0ff */
[----:B------:R-:W-:-:S11]  /*1a30*/  UMOV UR25, UR6 ;  /* 0x0000000600197c82 */ /* 0x000fd60008000000 */
.L_x_31:
[----:B-1----:R-:W-:Y:S01]  /*1a40*/  ULEA UR17, UR25, UR4, 0x3 ;  /* 0x0000000419117291 */ /* 0x002fe2000f8e18ff */
[----:B--2---:R-:W-:Y:S01]  /*1a50*/  @!P5 MOV R3, 0x6000 ;  /* 0x000060000003d802 */ /* 0x004fe20000000f00 */
[----:B--2---:R-:W-:Y:S10]  /*1a60*/  @P0 BRA `(.L_x_27) ;  /* 0x00000000000c0947 */ /* 0x004ff40003800000 */
[----:B------:R-:W-:-:S04]  /*1a70*/  SHF.L.U32 R5, R15, 0x1f, RZ ;  /* 0x0000001f0f057819 */ /* 0x000fc800000006ff */
[----:B------:R-:W2:Y:S02]  /*1a80*/  SYNCS.PHASECHK.TRANS64.TRYWAIT P0, [UR17+0x38], R5 ;  /* 0x00003805ff0075a7 */ /* 0x000ea40008001111 */
[----:B--2---:R-:W-:Y:S05]  /*1a90*/  @!P0 BRA `(.L_x_28) ;  /* 0x0000009400c08947 */ /* 0x004fea0003800000 */
.L_x_27:
[----:B------:R2:W-:Y:S01]  /*1aa0*/  @!P5 SYNCS.ARRIVE.TRANS64 RZ, [UR17], R3 ;  /* 0x00000003ffffd9a7 */ /* 0x0005e20008000011 */
[----:B------:R-:W-:Y:S04]  /*1ab0*/  BSSY.RECONVERGENT B0, `(.L_x_29) ;  /* 0x0000003000007945 */ /* 0x000fe80003800200 */
[----:B------:R-:W-:Y:S05]  /*1ac0*/  @P4 BRA `(.L_x_30) ;  /* 0x0000000000044947 */ /* 0x000fea0003800000 */
[----:B------:R-:W-:Y:S05]  /*1ad0*/  BPT.TRAP 0x1 ;  /* 0x000000040000795c */ /* 0x000fea0000300000 */
.L_x_30:
[----:B------:R-:W-:Y:S05]  /*1ae0*/  BSYNC.RECONVERGENT B0 ;  /* 0x0000000000007941 */ /* 0x000fea0003800200 */
.L_x_29:
        /* <DEDUP_REMOVED lines=10> */
[----:B------:R-:W-:Y:S01]  /*1b90*/  UIADD3 UR16, UPT, UPT, UR16, 0xc400, URZ ;  /* 0x0000c40010107890 */ /* 0x000fe2000fffe0ff */
[----:B-1----:R-:W-:Y:S01]  /*1ba0*/  SHF.L.U32 R2, R15, 0x1f, RZ ;  /* 0x0000001f0f027819 */ /* 0x002fe200000006ff */
[----:B------:R-:W-:Y:S02]  /*1bb0*/  UIADD3.X UR31, UPT, UPT, URZ, UR23, URZ, UP1, !UPT ;  /* 0x00000017ff1f7290 */ /* 0x000fe40008ffe4ff */
[----:B------:R-:W-:Y:S01]  /*1bc0*/  UIADD3.X UR29, UPT, UPT, URZ, UR23, URZ, UP0, !UPT ;  /* 0x00000017ff1d7290 */ /* 0x000fe200087fe4ff */
[----:B------:R1:W1:Y:S01]  /*1bd0*/  SYNCS.PHASECHK.TRANS64.TRYWAIT P0, [UR8+0x38], R2 ;  /* 0x00003802ff0075a7 */ /* 0x0002620008001108 */
[----:B------:R-:W-:Y:S01]  /*1be0*/  ULEA UR8, UR25, UR4, 0xe ;  /* 0x0000000419087291 */ /* 0x000fe2000f8e70ff */
[----:B------:R-:W-:Y:S01]  /*1bf0*/  UMOV UR26, 0x0 ;  /* 0x00000000001a7882 */ /* 0x000fe20000000000 */
[----:B------:R-:W-:-:S02]  /*1c00*/  UMOV UR27, 0x10000000 ;  /* 0x10000000001b7882 */ /* 0x000fc40000000000 */
[----:B------:R-:W-:Y:S01]  /*1c10*/  UIADD3 UR8, UPT, UPT, UR8, 0x1a400, URZ ;  /* 0x0001a40008087890 */ /* 0x000fe2000fffe0ff */
[----:B------:R-:W-:Y:S01]  /*1c20*/  UMOV UR18, UR34 ;  /* 0x0000002200127c82 */ /* 0x000fe20008000000 */
[----:B------:R-:W-:Y:S01]  /*1c30*/  UMOV UR20, UR36 ;  /* 0x0000002400147c82 */ /* 0x000fe20008000000 */
[----:B------:R-:W-:Y:S01]  /*1c40*/  UMOV UR12, UR36 ;  /* 0x00000024000c7c82 */ /* 0x000fe20008000000 */
[----:B------:R-:W-:Y:S01]  /*1c50*/  UMOV UR9, UR17 ;  /* 0x0000001100097c82 */ /* 0x000fe20008000000 */
[----:B------:R-:W-:Y:S01]  /*1c60*/  UMOV UR10, UR19 ;  /* 0x00000013000a7c82 */ /* 0x000fe20008000000 */
[----:B------:R1:W-:Y:S01]  /*1c70*/  UTMALDG.3D [UR16], [UR30], desc[UR26] ;  /* 0x00001a101e0075b4 */ /* 0x0003e20008011000 */
[----:B------:R-:W-:Y:S01]  /*1c80*/  UIADD3 UR24, UPT, UPT, UR24, 0x1, URZ ;  /* 0x0000000118187890 */ /* 0x000fe2000fffe0ff */
[----:B------:R-:W-:-:S03]  /*1c90*/  UMOV UR25, UR6 ;  /* 0x0000000600197c82 */ /* 0x000fc60008000000 */
[----:B------:R-:W-:Y:S01]  /*1ca0*/  UISETP.NE.AND UP0, UPT, UR24, UR21, UPT ;  /* 0x000000151800728c */ /* 0x000fe2000bf05270 */
[----:B------:R1:W-:Y:S08]  /*1cb0*/  UTMALDG.3D [UR8], [UR28], desc[UR26] ;  /* 0x00001a081c0075b4 */ /* 0x0003f00008011000 */
[----:B------:R-:W-:Y:S05]  /*1cc0*/  BRA.U UP0, `(.L_x_31) ;  /* 0xfffffffd005c7547 */ /* 0x000fea000b83ffff */
.L_x_26:
[C---:B-1----:R-:W-:Y:S01]  /*1cd0*/  LEA R2, R14.reuse, UR4, 0x3 ;  /* 0x000000040e027c11 */ /* 0x042fe2000f8e18ff */
[----:B------:R-:W-:Y:S01]  /*1ce0*/  NOP ;  /* 0x0000000000007918 */ /* 0x000fe20000000000 */
[----:B--2---:R-:W-:Y:S02]  /*1cf0*/  SHF.L.U32 R3, R13, 0x1f, RZ ;  /* 0x0000001f0d037819 */ /* 0x004fe400000006ff */
[----:B------:R-:W-:Y:S02]  /*1d00*/  LEA R4, R14, UR4, 0x4 ;  /* 0x000000040e047c11 */ /* 0x000fe4000f8e20ff */
[----:B------:R-:W1:Y:S02]  /*1d10*/  SYNCS.PHASECHK.TRANS64.TRYWAIT P0, [R2+URZ+0xc0], R3 ;  /* 0x0000c003020075a7 */ /* 0x000e6400080011ff */
[----:B-1----:R-:W-:Y:S05]  /*1d20*/  @!P0 BRA `(.L_x_32) ;  /* 0x0000009400348947 */ /* 0x002fea0003800000 */
.L_x_132:
[----:B------:R-:W2:Y:S01]  /*1d30*/  LDS.128 R4, [R4+0x130] ;  /* 0x0001300004047984 */ /* 0x000ea20000000c00 */
[----:B---3--:R-:W-:Y:S01]  /*1d40*/  ISETP.GE.AND P0, PT, R72, 0x1, PT ;  /* 0x000000014800780c */ /* 0x008fe20003f06270 */
[----:B-1----:R-:W-:Y:S01]  /*1d50*/  VIADD R2, R2, 0xd0 ;  /* 0x000000d002027836 */ /* 0x002fe20000000000 */
[----:B------:R-:W-:Y:S01]  /*1d60*/  @!PT LDS RZ, [RZ] ;  /* 0x00000000fffff984 */ /* 0x000fe20000000800 */
[----:B------:R-:W-:Y:S01]  /*1d70*/  @!PT LDS RZ, [RZ] ;  /* 0x00000000fffff984 */ /* 0x000fe20000000800 */
[----:B------:R-:W-:Y:S01]  /*1d80*/  @!PT LDS RZ, [RZ] ;  /* 0x00000000fffff984 */ /* 0x000fe20000000800 */
[----:B------:R-:W-:Y:S01]  /*1d90*/  @!PT LDS RZ, [RZ] ;  /* 0x00000000fffff984 */ /* 0x000fe20000000800 */
[----:B------:R1:W-:Y:S06]  /*1da0*/  MEMBAR.ALL.CTA ;  /* 0x0000000000007992 */ /* 0x0003ec0000008000 */
[----:B-1----:R-:W1:Y:S01]  /*1db0*/  FENCE.VIEW.ASYNC.S ;  /* 0x00000000000073c6 */ /* 0x002e620000000000 */
[----:B------:R-:W-:-:S04]  /*1dc0*/  PRMT R2, RZ, 0x654, R2 ;  /* 0x00000654ff027816 */ /* 0x000fc80000000002 */
[----:B-1----:R1:W-:Y:S01]  /*1dd0*/  SYNCS.ARRIVE.TRANS64.RED.A1T0 RZ, [R2+URZ], RZ ;  /* 0x000000ff02ff79a7 */ /* 0x0023e200081004ff */
[----:B--2---:R-:W-:-:S13]  /*1de0*/  LOP3.LUT P2, RZ, R6, 0x1, RZ, 0xc0, !PT ;  /* 0x0000000106ff7812 */ /* 0x004fda000784c0ff */
[----:B------:R-:W-:Y:S01]  /*1df0*/  @P2 SHF.R.U32.HI R3, RZ, 0x10, R5 ;  /* 0x00000010ff032819 */ /* 0x000fe20000011605 */
[----:B------:R-:W-:Y:S01]  /*1e00*/  VOTEU.ANY UP0, P2 ;  /* 0x0000000000ff7886 */ /* 0x000fe20001000100 */
[----:B------:R-:W-:Y:S02]  /*1e10*/  @P2 MOV R11, R4 ;  /* 0x00000004000b2202 */ /* 0x000fe40000000f00 */
[----:B------:R-:W-:Y:S02]  /*1e20*/  @P2 R2UR.BROADCAST UR8, R3 ;  /* 0x00000000030822ca */ /* 0x000fe400008e0000 */
[----:B------:R-:W-:-:S11]  /*1e30*/  @P2 LOP3.LUT R8, R5, 0xffff, RZ, 0xc0, !PT ;  /* 0x0000ffff05082812 */ /* 0x000fd600078ec0ff */
[----:B------:R-:W-:Y:S01]  /*1e40*/  @UP0 UMOV UR36, UR8 ;  /* 0x0000000800240c82 */ /* 0x000fe20008000000 */
[----:B-1----:R-:W-:Y:S05]  /*1e50*/  @!P0 BRA `(.L_x_33) ;  /* 0x0000000000b88947 */ /* 0x002fea0003800000 */
[----:B------:R-:W4:Y:S01]  /*1e60*/  LDC.64 R4, c[0x0][0xb18] ;  /* 0x0002c600ff047b82 */ /* 0x000f220000000a00 */
[----:B------:R-:W-:-:S07]  /*1e70*/  ISETP.NE.AND P3, PT, R72, 0x1, PT ;  /* 0x000000014800780c */ /* 0x000fce0003f65270 */
[----:B------:R-:W1:Y:S08]  /*1e80*/  LDC.64 R6, c[0x0][0xb10] ;  /* 0x0002c400ff067b82 */ /* 0x000e700000000a00 */
[----:B------:R-:W2:Y:S08]  /*1e90*/  LDC R16, c[0x0][0xb20] ;  /* 0x0002c800ff107b82 */ /* 0x000eb00000000800 */
[----:B------:R-:W3:Y:S01]  /*1ea0*/  LDC R18, c[0x0][0xb0c] ;  /* 0x0002c300ff127b82 */ /* 0x000ee20000000800 */
[----:B----4-:R-:W-:Y:S01]  /*1eb0*/  IMAD.HI.U32 R17, R0, R5, RZ ;  /* 0x0000000500117227 */ /* 0x010fe200078e00ff */
[----:B------:R-:W-:-:S03]  /*1ec0*/  ISETP.NE.AND P0, PT, R4, 0x1, PT ;  /* 0x000000010400780c */ /* 0x000fc60003f05270 */
[----:B------:R-:W-:-:S03]  /*1ed0*/  IMAD.HI.U32 R5, R8, R5, RZ ;  /* 0x0000000508057227 */ /* 0x000fc600078e00ff */
[----:B------:R-:W4:Y:S01]  /*1ee0*/  LDC.64 R2, c[0x0][0xb28] ;  /* 0x0002ca00ff027b82 */ /* 0x000f220000000a00 */
[----:B-1----:R-:W-:-:S04]  /*1ef0*/  IMAD.HI.U32 R20, R9, R6, RZ ;  /* 0x0000000609147227 */ /* 0x002fc800078e00ff */
[----:B------:R-:W-:Y:S01]  /*1f00*/  IMAD.HI.U32 R22, R11, R6, RZ ;  /* 0x000000060b167227 */ /* 0x000fe200078e00ff */
[----:B------:R-:W-:Y:S02]  /*1f10*/  SHF.R.U32.HI R20, RZ, R7, R20 ;  /* 0x00000007ff147219 */ /* 0x000fe40000011614 */
[-C--:B--2---:R-:W-:Y:S02]  /*1f20*/  SHF.R.U32.HI R17, RZ, R16.reuse, R17 ;  /* 0x00000010ff117219 */ /* 0x084fe40000011611 */
[----:B------:R-:W-:Y:S02]  /*1f30*/  SHF.R.U32.HI R5, RZ, R16, R5 ;  /* 0x00000010ff057219 */ /* 0x000fe40000011605 */
[----:B------:R-:W-:Y:S02]  /*1f40*/  SEL R17, R0, R17, !P0 ;  /* 0x0000001100117207 */ /* 0x000fe40004000000 */
[----:B------:R-:W-:Y:S02]  /*1f50*/  SHF.R.U32.HI R22, RZ, R7, R22 ;  /* 0x00000007ff167219 */ /* 0x000fe40000011616 */
[----:B---3--:R-:W-:-:S02]  /*1f60*/  ISETP.NE.AND P1, PT, R18, 0x1, PT ;  /* 0x000000011200780c */ /* 0x008fc40003f25270 */
[----:B------:R-:W-:Y:S02]  /*1f70*/  SEL R5, R8, R5, !P0 ;  /* 0x0000000508057207 */ /* 0x000fe40004000000 */
[----:B------:R-:W-:Y:S02]  /*1f80*/  SEL R19, R9, R20, !P1 ;  /* 0x0000001409137207 */ /* 0x000fe40004800000 */
[----:B------:R-:W-:Y:S01]  /*1f90*/  SEL R7, R11, R22, !P1 ;  /* 0x000000160b077207 */ /* 0x000fe20004800000 */
[----:B----4-:R-:W-:-:S04]  /*1fa0*/  IMAD.HI.U32 R20, R17, R2, RZ ;  /* 0x0000000211147227 */ /* 0x010fc800078e00ff */
[----:B------:R-:W-:Y:S01]  /*1fb0*/  IMAD.HI.U32 R6, R19, R2, RZ ;  /* 0x0000000213067227 */ /* 0x000fe200078e00ff */
[----:B------:R-:W-:-:S04]  /*1fc0*/  @P3 SHF.R.U32.HI R17, RZ, R3, R20 ;  /* 0x00000003ff113219 */ /* 0x000fc80000011614 */
[----:B------:R-:W-:Y:S01]  /*1fd0*/  @P3 SHF.R.U32.HI R19, RZ, R3, R6 ;  /* 0x00000003ff133219 */ /* 0x000fe20000011606 */
[----:B------:R-:W-:-:S04]  /*1fe0*/  IMAD R17, R72, R17, RZ ;  /* 0x0000001148117224 */ /* 0x000fc800078e02ff */
[----:B------:R-:W-:Y:S01]  /*1ff0*/  IMAD R6, R72, R19, RZ ;  /* 0x0000001348067224 */ /* 0x000fe200078e02ff */
[C---:B------:R-:W-:Y:S02]  /*2000*/  ISETP.GE.AND P0, PT, R5.reuse, R17, PT ;  /* 0x000000110500720c */ /* 0x040fe40003f06270 */
[----:B------:R-:W-:Y:S02]  /*2010*/  IADD3 R17, PT, PT, -R5, RZ, RZ ;  /* 0x000000ff05117210 */ /* 0x000fe40007ffe1ff */
[----:B------:R-:W-:Y:S01]  /*2020*/  ISETP.GE.OR P0, PT, R7, R6, P0 ;  /* 0x000000060700720c */ /* 0x000fe20000706670 */
[----:B------:R-:W-:-:S04]  /*2030*/  IMAD.HI.U32 R6, R5, R2, RZ ;  /* 0x0000000205067227 */ /* 0x000fc800078e00ff */
[----:B------:R-:W-:Y:S01]  /*2040*/  IMAD R8, R4, R17, R8 ;  /* 0x0000001104087224 */ /* 0x000fe200078e0208 */
[----:B------:R-:W-:-:S04]  /*2050*/  SHF.R.U32.HI R6, RZ, R3, R6 ;  /* 0x00000003ff067219 */ /* 0x000fc80000011606 */
[----:B------:R-:W-:-:S03]  /*2060*/  SEL R6, R5, R6, !P3 ;  /* 0x0000000605067207 */ /* 0x000fc60005800000 */
[----:B------:R-:W-:-:S04]  /*2070*/  @!P0 IMAD.HI.U32 R16, R7, R2, RZ ;  /* 0x0000000207108227 */ /* 0x000fc800078e00ff */
[----:B------:R-:W-:Y:S01]  /*2080*/  IMAD.MOV R2, RZ, RZ, -R6 ;  /* 0x000000ffff027224 */ /* 0x000fe200078e0a06 */
[----:B------:R-:W-:-:S03]  /*2090*/  @!P0 SHF.R.U32.HI R16, RZ, R3, R16 ;  /* 0x00000003ff108219 */ /* 0x000fc60000011610 */
[----:B------:R-:W-:Y:S01]  /*20a0*/  IMAD R2, R72, R2, R5 ;  /* 0x0000000248027224 */ /* 0x000fe200078e0205 */
        /* <DEDUP_REMOVED lines=9> */
.L_x_33:
[----:B------:R-:W1:Y:S02]  /*2140*/  LDCU UR8, c[0x0][0xb30] ;  /* 0x00016600ff0877ac */ /* 0x000e640008000800 */
[----:B-1----:R-:W-:-:S09]  /*2150*/  UISETP.NE.AND UP0, UPT, UR8, 0x1, UPT ;  /* 0x000000010800788c */ /* 0x002fd2000bf05270 */
[----:B------:R-:W-:Y:S05]  /*2160*/  BRA.U UP0, `(.L_x_34) ;  /* 0x0000000100407547 */ /* 0x000fea000b800000 */
[----:B------:R-:W1:Y:S08]  /*2170*/  LDC.64 R4, c[0x0][0xb10] ;  /* 0x0002c400ff047b82 */ /* 0x000e700000000a00 */
[----:B------:R-:W2:Y:S08]  /*2180*/  LDC.64 R2, c[0x0][0xb18] ;  /* 0x0002c600ff027b82 */ /* 0x000eb00000000a00 */
[----:B------:R-:W3:Y:S08]  /*2190*/  LDC R6, c[0x0][0xb20] ;  /* 0x0002c800ff067b82 */ /* 0x000ef00000000800 */
[----:B------:R-:W4:Y:S01]  /*21a0*/  LDC R16, c[0x0][0xb0c] ;  /* 0x0002c300ff107b82 */ /* 0x000f220000000800 */
[----:B-1----:R-:W-:-:S05]  /*21b0*/  IMAD.HI.U32 R4, R11, R4, RZ ;  /* 0x000000040b047227 */ /* 0x002fca00078e00ff */
[----:B------:R-:W-:Y:S01]  /*21c0*/  SHF.R.U32.HI R4, RZ, R5, R4 ;  /* 0x00000005ff047219 */ /* 0x000fe20000011604 */
[----:B--2---:R-:W-:Y:S01]  /*21d0*/  IMAD.HI.U32 R3, R8, R3, RZ ;  /* 0x0000000308037227 */ /* 0x004fe200078e00ff */
[----:B------:R-:W-:-:S04]  /*21e0*/  ISETP.NE.AND P0, PT, R2, 0x1, PT ;  /* 0x000000010200780c */ /* 0x000fc80003f05270 */
[----:B---3--:R-:W-:-:S04]  /*21f0*/  SHF.R.U32.HI R3, RZ, R6, R3 ;  /* 0x00000006ff037219 */ /* 0x008fc80000011603 */
[----:B------:R-:W-:Y:S02]  /*2200*/  SEL R3, R8, R3, !P0 ;  /* 0x0000000308037207 */ /* 0x000fe40004000000 */
[----:B----4-:R-:W-:-:S04]  /*2210*/  ISETP.NE.AND P1, PT, R16, 0x1, PT ;  /* 0x000000011000780c */ /* 0x010fc80003f25270 */
[----:B------:R-:W-:-:S05]  /*2220*/  SEL R4, R11, R4, !P1 ;  /* 0x000000040b047207 */ /* 0x000fca0004800000 */
[----:B------:R-:W-:Y:S02]  /*2230*/  IMAD.IADD R5, R3, 0x1, -R4 ;  /* 0x0000000103057824 */ /* 0x000fe400078e0a04 */
[----:B------:R-:W-:Y:S02]  /*2240*/  IMAD.IADD R3, R4, 0x1, -R3 ;  /* 0x0000000104037824 */ /* 0x000fe400078e0a03 */
[----:B------:R-:W-:Y:S02]  /*2250*/  IMAD R11, R5, R16, R11 ;  /* 0x00000010050b7224 */ /* 0x000fe400078e020b */
[----:B------:R-:W-:-:S07]  /*2260*/  IMAD R8, R3, R2, R8 ;  /* 0x0000000203087224 */ /* 0x000fce00078e0208 */
.L_x_34:
[----:B------:R-:W-:Y:S01]  /*2270*/  VIADD R14, R14, 0x1 ;  /* 0x000000010e0e7836 */ /* 0x000fe20000000000 */
[----:B------:R-:W-:Y:S01]  /*2280*/  PLOP3.LUT P1, PT, PT, PT, PT, 0x80, 0x8 ;  /* 0x000000000008781c */ /* 0x000fe20003f2f070 */
[----:B------:R-:W-:Y:S02]  /*2290*/  IMAD.IADD R21, R11, 0x1, R170 ;  /* 0x000000010b157824 */ /* 0x000fe400078e02aa */
[----:B------:R-:W-:Y:S01]  /*22a0*/  IMAD.IADD R20, R8, 0x1, R147 ;  /* 0x0000000108147824 */ /* 0x000fe200078e0293 */
[----:B------:R-:W-:-:S04]  /*22b0*/  ISETP.NE.AND P0, PT, R14, 0x2, PT ;  /* 0x000000020e00780c */ /* 0x000fc80003f05270 */
[----:B------:R-:W-:Y:S02]  /*22c0*/  SEL R2, RZ, 0x1, P0 ;  /* 0x00000001ff027807 */ /* 0x000fe40000000000 */
[----:B------:R-:W-:Y:S02]  /*22d0*/  SEL R14, R14, RZ, P0 ;  /* 0x000000ff0e0e7207 */ /* 0x000fe40000000000 */
[----:B------:R-:W-:Y:S01]  /*22e0*/  LOP3.LUT R13, R13, R2, RZ, 0x3c, !PT ;  /* 0x000000020d0d7212 */ /* 0x000fe200078e3cff */
[----:B------:R-:W-:Y:S06]  /*22f0*/  @P2 BRA `(.L_x_35) ;  /* 0xfffffff000982947 */ /* 0x000fec000383ffff */
[----:B------:R-:W-:Y:S01]  /*2300*/  UIADD3 UR4, UPT, UPT, UR4, 0x38, URZ ;  /* 0x0000003804047890 */ /* 0x000fe2000fffe0ff */
[----:B------:R-:W-:-:S03]  /*2310*/  SHF.L.U32 R3, R15, 0x1f, RZ ;  /* 0x0000001f0f037819 */ /* 0x000fc600000006ff */
[----:B------:R-:W-:-:S09]  /*2320*/  ULEA UR5, UR6, UR4, 0x3 ;  /* 0x0000000406057291 */ /* 0x000fd2000f8e18ff */
[----:B------:R-:W1:Y:S02]  /*2330*/  SYNCS.PHASECHK.TRANS64.TRYWAIT P0, [UR5], R3 ;  /* 0x00000003ff0075a7 */ /* 0x000e640008001105 */
[----:B-1----:R-:W-:Y:S05]  /*2340*/  @!P0 BRA `(.L_x_36) ;  /* 0x0000008c00c08947 */ /* 0x002fea0003800000 */
.L_x_134:
[----:B------:R-:W-:-:S04]  /*2350*/  UIADD3 UR6, UPT, UPT, UR6, 0x1, URZ ;  /* 0x0000000106067890 */ /* 0x000fc8000fffe0ff */
[----:B------:R-:W-:-:S04]  /*2360*/  UISETP.NE.AND UP0, UPT, UR6, 0x7, UPT ;  /* 0x000000070600788c */ /* 0x000fc8000bf05270 */
[----:B------:R-:W-:Y:S02]  /*2370*/  USEL UR7, URZ, 0x1, UP0 ;  /* 0x00000001ff077887 */ /* 0x000fe40008000000 */
[----:B------:R-:W-:-:S04]  /*2380*/  USEL UR6, UR6, URZ, UP0 ;  /* 0x000000ff06067287 */ /* 0x000fc80008000000 */
[----:B------:R-:W-:Y:S01]  /*2390*/  ULEA UR5, UR6, UR4, 0x3 ;  /* 0x0000000406057291 */ /* 0x000fe2000f8e18ff */
[----:B------:R-:W-:-:S04]  /*23a0*/  LOP3.LUT R2, R15, UR7, RZ, 0x3c, !PT ;  /* 0x000000070f027c12 */ /* 0x000fc8000f8e3cff */
[----:B-1----:R-:W-:-:S04]  /*23b0*/  SHF.L.U32 R3, R2, 0x1f, RZ ;  /* 0x0000001f02037819 */ /* 0x002fc800000006ff */
[----:B------:R-:W1:Y:S02]  /*23c0*/  SYNCS.PHASECHK.TRANS64.TRYWAIT P0, [UR5], R3 ;  /* 0x00000003ff0075a7 */ /* 0x000e640008001105 */
[----:B-1----:R-:W-:Y:S05]  /*23d0*/  @!P0 BRA `(.L_x_37) ;  /* 0x0000008c00b48947 */ /* 0x002fea0003800000 */
.L_x_136:
        /* <DEDUP_REMOVED lines=9> */
.L_x_138:
        /* <DEDUP_REMOVED lines=9> */
.L_x_140:
        /* <DEDUP_REMOVED lines=9> */
.L_x_142:
        /* <DEDUP_REMOVED lines=9> */
.L_x_144:
[----:B------:R-:W-:-:S04]  /*2620*/  UIADD3 UR6, UPT, UPT, UR6, 0x1, URZ ;  /* 0x0000000106067890 */ /* 0x000fc8000fffe0ff */
[----:B------:R-:W-:-:S04]  /*2630*/  UISETP.NE.AND UP0, UPT, UR6, 0x7, UPT ;  /* 0x000000070600788c */ /* 0x000fc8000bf05270 */
[----:B------:R-:W-:Y:S02]  /*2640*/  USEL UR5, URZ, 0x1, UP0 ;  /* 0x00000001ff057887 */ /* 0x000fe40008000000 */
[----:B------:R-:W-:-:S04]  /*2650*/  USEL UR6, UR6, URZ, UP0 ;  /* 0x000000ff06067287 */ /* 0x000fc80008000000 */
[----:B------:R-:W-:Y:S01]  /*2660*/  ULEA UR6, UR6, UR4, 0x3 ;  /* 0x0000000406067291 */ /* 0x000fe2000f8e18ff */
[----:B-1----:R-:W-:-:S04]  /*2670*/  LOP3.LUT R3, R2, UR5, RZ, 0x3c, !PT ;  /* 0x0000000502037c12 */ /* 0x002fc8000f8e3cff */
[----:B------:R-:W-:Y:S01]  /*2680*/  SHF.L.U32 R3, R3, 0x1f, RZ ;  /* 0x0000001f03037819 */ /* 0x000fe200000006ff */
[----:B----4-:R-:W-:-:S07]  /*2690*/  IMAD.U32 R0, RZ, RZ, UR6 ;  /* 0x00000006ff007e24 */ /* 0x010fce000f8e00ff */
.L_x_42:
[----:B-1----:R1:W2:Y:S02]  /*26a0*/  SYNCS.PHASECHK.TRANS64.TRYWAIT P0, [R0+URZ], R3 ;  /* 0x00000003000075a7 */ /* 0x0022a400080011ff */
[----:B--2---:R-:W-:Y:S05]  /*26b0*/  @!P0 NANOSLEEP.SYNCS 0x989680 ;  /* 0x009896800000895d */ /* 0x004fea0003900000 */
[----:B------:R-:W2:Y:S02]  /*26c0*/  @!P0 SYNCS.PHASECHK.TRANS64 P0, [R0+URZ], R3 ;  /* 0x00000003000085a7 */ /* 0x000ea400080010ff */
[----:B--2---:R-:W-:Y:S05]  /*26d0*/  @P0 EXIT ;  /* 0x000000000000094d */ /* 0x004fea0003800000 */
[----:B------:R-:W-:Y:S05]  /*26e0*/  BRA `(.L_x_42) ;  /* 0xfffffffc00ec7947 */ /* 0x000fea000383ffff */
.L_x_17:
[----:B------:R-:W-:-:S04]  /*26f0*/  UISETP.NE.AND UP1, UPT, UR37, URZ, UPT ;  /* 0x000000ff2500728c */ /* 0x000fc8000bf25270 */
[----:B------:R-:W-:-:S09]  /*2700*/  UISETP.NE.OR UP1, UPT, UR8, 0x1, UP1 ;  /* 0x000000010800788c */ /* 0x000fd20008f25670 */
[----:B------:R-:W-:Y:S05]  /*2710*/  BRA.U UP1, `(.L_x_43) ;  /* 0x0000000501487547 */ /* 0x000fea000b800000 */
[----:B------:R-:W-:Y:S01]  /*2720*/  ISETP.NE.AND P2, PT, R2, RZ, PT ;  /* 0x000000ff0200720c */ /* 0x000fe20003f45270 */
[----:B------:R-:W-:Y:S01]  /*2730*/  IMAD.MOV.U32 R12, RZ, RZ, 0x1 ;  /* 0x00000001ff0c7424 */ /* 0x000fe200078e00ff */
[----:B------:R-:W-:Y:S02]  /*2740*/  CS2R R10, SRZ ;  /* 0x00000000000a7805 */ /* 0x000fe4000001ff00 */
[----:B------:R-:W-:Y:S01]  /*2750*/  CS2R R8, SRZ ;  /* 0x0000000000087805 */ /* 0x000fe2000001ff00 */
[----:B------:R-:W-:Y:S01]  /*2760*/  UMOV UR4, 0x400 ;  /* 0x0000040000047882 */ /* 0x000fe20000000000 */
[----:B------:R-:W-:Y:S01]  /*2770*/  UMOV UR6, URZ ;  /* 0x000000ff00067c82 */ /* 0x000fe20008000000 */
[----:B------:R-:W-:-:S12]  /*2780*/  ULEA UR37, UR37, UR4, 0x18 ;  /* 0x0000000425257291 */ /* 0x000fd8000f8ec0ff */
.L_x_47:
[----:B------:R-:W-:Y:S02]  /*2790*/  LEA R0, R8, UR37, 0x3 ;  /* 0x0000002508007c11 */ /* 0x000fe4000f8e18ff */
[----:B------:R-:W-:-:S03]  /*27a0*/  SHF.L.U32 R5, R9, 0x1f, RZ ;  /* 0x0000001f09057819 */ /* 0x000fc600000006ff */
[----:B------:R-:W-:Y:S01]  /*27b0*/  VIADD R4, R0, 0x110 ;  /* 0x0000011000047836 */ /* 0x000fe20000000000 */
[----:B------:R-:W1:Y:S02]  /*27c0*/  SYNCS.PHASECHK.TRANS64.TRYWAIT P0, [R0+URZ+0x100], R5 ;  /* 0x00010005000075a7 */ /* 0x000e6400080011ff */
[----:B-1----:R-:W-:Y:S05]  /*27d0*/  @!P0 BRA `(.L_x_44) ;  /* 0x0000008c002c8947 */ /* 0x002fea0003800000 */
.L_x_145:
[----:B------:R-:W-:Y:S01]  /*27e0*/  ULEA UR5, UR6, UR37, 0x3 ;  /* 0x0000002506057291 */ /* 0x000fe2000f8e18ff */
[----:B------:R-:W-:Y:S02]  /*27f0*/  PRMT R4, RZ, 0x654, R4 ;  /* 0x00000654ff047816 */ /* 0x000fe40000000004 */
[----:B-1----:R-:W-:Y:S01]  /*2800*/  SHF.L.U32 R5, R12, 0x1f, RZ ;  /* 0x0000001f0c057819 */ /* 0x002fe200000006ff */
[----:B------:R-:W-:Y:S01]  /*2810*/  UIADD3 UR4, UPT, UPT, UR5, 0xc0, URZ ;  /* 0x000000c005047890 */ /* 0x000fe2000fffe0ff */
[----:B------:R1:W-:Y:S05]  /*2820*/  SYNCS.ARRIVE.TRANS64.RED.A1T0 RZ, [R4+URZ], RZ ;  /* 0x000000ff04ff79a7 */ /* 0x0003ea00081004ff */
[----:B------:R-:W-:Y:S01]  /*2830*/  IMAD.U32 R7, RZ, RZ, UR4 ;  /* 0x00000004ff077e24 */ /* 0x000fe2000f8e00ff */
[----:B------:R-:W2:Y:S04]  /*2840*/  SYNCS.PHASECHK.TRANS64.TRYWAIT P0, [UR5+0xd0], R5 ;  /* 0x0000d005ff0075a7 */ /* 0x000ea80008001105 */
[----:B------:R-:W-:Y:S01]  /*2850*/  PRMT R6, R2, 0x654, R7 ;  /* 0x0000065402067816 */ /* 0x000fe20000000007 */
[----:B-1----:R-:W-:Y:S01]  /*2860*/  @!P2 IMAD.MOV.U32 R4, RZ, RZ, 0x10 ;  /* 0x00000010ff04a424 */ /* 0x002fe200078e00ff */
[----:B--2---:R-:W-:Y:S06]  /*2870*/  @!P0 BRA `(.L_x_45) ;  /* 0x0000008c00188947 */ /* 0x004fec0003800000 */
.L_x_147:
[----:B------:R-:W-:Y:S01]  /*2880*/  ULEA UR4, UR6, UR37, 0x4 ;  /* 0x0000002506047291 */ /* 0x000fe2000f8e20ff */
[----:B------:R-:W-:Y:S01]  /*2890*/  SEL R3, R6, R3, !P2 ;  /* 0x0000000306037207 */ /* 0x000fe20005000000 */
[----:B------:R-:W-:Y:S01]  /*28a0*/  UIADD3 UR5, UPT, UPT, UR5, 0xc0, URZ ;  /* 0x000000c005057890 */ /* 0x000fe2000fffe0ff */
[----:B-1----:R-:W-:Y:S01]  /*28b0*/  LEA R0, R11, UR37, 0x3 ;  /* 0x000000250b007c11 */ /* 0x002fe2000f8e18ff */
[----:B------:R-:W-:Y:S01]  /*28c0*/  UIADD3 UR4, UPT, UPT, UR4, 0x130, URZ ;  /* 0x0000013004047890 */ /* 0x000fe2000fffe0ff */
[----:B------:R-:W-:Y:S01]  /*28d0*/  SHF.L.U32 R5, R10, 0x1f, RZ ;  /* 0x0000001f0a057819 */ /* 0x000fe200000006ff */
[----:B------:R1:W-:Y:S01]  /*28e0*/  @!P2 SYNCS.ARRIVE.TRANS64.RED RZ, [R3+URZ], R4 ;  /* 0x0000000403ffa9a7 */ /* 0x0003e200080004ff */
[----:B------:R-:W-:Y:S01]  /*28f0*/  UIADD3 UR6, UPT, UPT, UR6, 0x1, URZ ;  /* 0x0000000106067890 */ /* 0x000fe2000fffe0ff */
[----:B------:R-:W-:-:S03]  /*2900*/  VIADD R8, R8, 0x1 ;  /* 0x0000000108087836 */ /* 0x000fc60000000000 */
[----:B------:R-:W-:Y:S02]  /*2910*/  UISETP.NE.AND UP0, UPT, UR6, 0x2, UPT ;  /* 0x000000020600788c */ /* 0x000fe4000bf05270 */
[----:B------:R-:W-:Y:S06]  /*2920*/  UGETNEXTWORKID.BROADCAST [UR4], [UR5] ;  /* 0x00000000040073ca */ /* 0x000fec0008000100 */
[----:B------:R-:W-:Y:S01]  /*2930*/  USEL UR4, URZ, 0x1, UP0 ;  /* 0x00000001ff047887 */ /* 0x000fe20008000000 */
[----:B------:R-:W-:Y:S01]  /*2940*/  ISETP.NE.AND P0, PT, R8, 0x2, PT ;  /* 0x000000020800780c */ /* 0x000fe20003f05270 */
[----:B------:R-:W-:Y:S01]  /*2950*/  USEL UR6, UR6, URZ, UP0 ;  /* 0x000000ff06067287 */ /* 0x000fe20008000000 */
[----:B------:R-:W2:Y:S03]  /*2960*/  SYNCS.PHASECHK.TRANS64.TRYWAIT P1, [R0+URZ+0xc0], R5 ;  /* 0x0000c005000075a7 */ /* 0x000ea600080211ff */
[----:B------:R-:W-:Y:S01]  /*2970*/  LOP3.LUT R12, R12, UR4, RZ, 0x3c, !PT ;  /* 0x000000040c0c7c12 */ /* 0x000fe2000f8e3cff */
[----:B-12---:R-:W-:Y:S07]  /*2980*/  @!P1 BRA `(.L_x_46) ;  /* 0x0000008800ec9947 */ /* 0x006fee0003800000 */
.L_x_148:
[C---:B------:R-:W-:Y:S01]  /*2990*/  LEA R4, R11.reuse, UR37, 0x4 ;  /* 0x000000250b047c11 */ /* 0x040fe2000f8e20ff */
[----:B-1----:R-:W-:Y:S01]  /*29a0*/  VIADD R0, R0, 0xd0 ;  /* 0x000000d000007836 */ /* 0x002fe20000000000 */
[----:B------:R-:W-:Y:S01]  /*29b0*/  SEL R8, R8, RZ, P0 ;  /* 0x000000ff08087207 */ /* 0x000fe20000000000 */
[----:B------:R-:W-:-:S03]  /*29c0*/  VIADD R11, R11, 0x1 ;  /* 0x000000010b0b7836 */ /* 0x000fc60000000000 */
[----:B------:R-:W1:Y:S01]  /*29d0*/  LDS.128 R4, [R4+0x130] ;  /* 0x0001300004047984 */ /* 0x000e620000000c00 */
[----:B------:R-:W-:Y:S02]  /*29e0*/  PRMT R0, RZ, 0x654, R0 ;  /* 0x00000654ff007816 */ /* 0x000fe40000000000 */
[C---:B------:R-:W-:Y:S01]  /*29f0*/  ISETP.NE.AND P1, PT, R11.reuse, 0x2, PT ;  /* 0x000000020b00780c */ /* 0x040fe20003f25270 */
[----:B------:R-:W-:Y:S01]  /*2a00*/  @!PT LDS RZ, [RZ] ;  /* 0x00000000fffff984 */ /* 0x000fe20000000800 */
[----:B------:R-:W-:Y:S01]  /*2a10*/  @!PT LDS RZ, [RZ] ;  /* 0x00000000fffff984 */ /* 0x000fe20000000800 */
[----:B------:R-:W-:Y:S01]  /*2a20*/  @!PT LDS RZ, [RZ] ;  /* 0x00000000fffff984 */ /* 0x000fe20000000800 */
[----:B------:R-:W-:Y:S01]  /*2a30*/  @!PT LDS RZ, [RZ] ;  /* 0x00000000fffff984 */ /* 0x000fe20000000800 */
[----:B------:R2:W-:Y:S06]  /*2a40*/  MEMBAR.ALL.CTA ;  /* 0x0000000000007992 */ /* 0x0005ec0000008000 */
[----:B--2---:R-:W2:Y:S01]  /*2a50*/  FENCE.VIEW.ASYNC.S ;  /* 0x00000000000073c6 */ /* 0x004ea20000000000 */
[----:B------:R-:W-:Y:S01]  /*2a60*/  SEL R11, R11, RZ, P1 ;  /* 0x000000ff0b0b7207 */ /* 0x000fe20000800000 */
[----:B--2---:R2:W-:Y:S01]  /*2a70*/  SYNCS.ARRIVE.TRANS64.RED.A1T0 RZ, [R0+URZ], RZ ;  /* 0x000000ff00ff79a7 */ /* 0x0045e200081004ff */
[----:B-1----:R-:W-:-:S02]  /*2a80*/  LOP3.LUT P3, RZ, R6, 0x1, RZ, 0xc0, !PT ;  /* 0x0000000106ff7812 */ /* 0x002fc4000786c0ff */
[----:B------:R-:W-:-:S04]  /*2a90*/  SEL R5, RZ, 0x1, P1 ;  /* 0x00000001ff057807 */ /* 0x000fc80000800000 */
[----:B------:R-:W-:Y:S02]  /*2aa0*/  LOP3.LUT R10, R10, R5, RZ, 0x3c, !PT ;  /* 0x000000050a0a7212 */ /* 0x000fe400078e3cff */
[----:B--2---:R-:W-:-:S04]  /*2ab0*/  SEL R0, RZ, 0x1, P0 ;  /* 0x00000001ff007807 */ /* 0x004fc80000000000 */
[----:B------:R-:W-:Y:S01]  /*2ac0*/  LOP3.LUT R9, R9, R0, RZ, 0x3c, !PT ;  /* 0x0000000009097212 */ /* 0x000fe200078e3cff */
[----:B------:R-:W-:Y:S06]  /*2ad0*/  @P3 BRA `(.L_x_47) ;  /* 0xfffffffc002c3947 */ /* 0x000fec000383ffff */
[----:B------:R-:W-:Y:S01]  /*2ae0*/  ULEA UR5, UR6, UR37, 0x3 ;  /* 0x0000002506057291 */ /* 0x000fe2000f8e18ff */
[----:B------:R-:W-:-:S08]  /*2af0*/  SHF.L.U32 R3, R12, 0x1f, RZ ;  /* 0x0000001f0c037819 */ /* 0x000fd000000006ff */
[----:B------:R-:W1:Y:S02]  /*2b00*/  SYNCS.PHASECHK.TRANS64 P0, [UR5+0xd0], R3 ;  /* 0x0000d003ff0075a7 */ /* 0x000e640008001005 */
[----:B-1----:R-:W-:Y:S05]  /*2b10*/  @P0 BRA `(.L_x_48) ;  /* 0x0000000000080947 */ /* 0x002fea0003800000 */
[----:B------:R-:W1:Y:S02]  /*2b20*/  SYNCS.PHASECHK.TRANS64.TRYWAIT P0, [UR5+0xd0], R3 ;  /* 0x0000d003ff0075a7 */ /* 0x000e640008001105 */
[----:B-1----:R-:W-:Y:S05]  /*2b30*/  @!P0 BRA `(.L_x_49) ;  /* 0x0000008800948947 */ /* 0x002fea0003800000 */
.L_x_48:
[----:B------:R-:W-:-:S04]  /*2b40*/  UIADD3 UR4, UPT, UPT, UR6, 0x1, URZ ;  /* 0x0000000106047890 */ /* 0x000fc8000fffe0ff */
[----:B------:R-:W-:-:S04]  /*2b50*/  UISETP.NE.AND UP0, UPT, UR4, 0x2, UPT ;  /* 0x000000020400788c */ /* 0x000fc8000bf05270 */
[----:B------:R-:W-:Y:S02]  /*2b60*/  USEL UR7, URZ, 0x1, UP0 ;  /* 0x00000001ff077887 */ /* 0x000fe40008000000 */
[----:B------:R-:W-:-:S04]  /*2b70*/  USEL UR4, UR4, URZ, UP0 ;  /* 0x000000ff04047287 */ /* 0x000fc80008000000 */
[----:B------:R-:W-:Y:S01]  /*2b80*/  ULEA UR4, UR4, UR37, 0x3 ;  /* 0x0000002504047291 */ /* 0x000fe2000f8e18ff */
[----:B-1----:R-:W-:-:S04]  /*2b90*/  LOP3.LUT R3, R12, UR7, RZ, 0x3c, !PT ;  /* 0x000000070c037c12 */ /* 0x002fc8000f8e3cff */
[----:B------:R-:W-:-:S04]  /*2ba0*/  SHF.L.U32 R0, R3, 0x1f, RZ ;  /* 0x0000001f03007819 */ /* 0x000fc800000006ff */
[----:B------:R-:W1:Y:S02]  /*2bb0*/  SYNCS.PHASECHK.TRANS64 P0, [UR4+0xd0], R0 ;  /* 0x0000d000ff0075a7 */ /* 0x000e640008001004 */
[----:B-1----:R-:W-:Y:S05]  /*2bc0*/  @P0 EXIT ;  /* 0x000000000000094d */ /* 0x002fea0003800000 */
[----:B------:R-:W-:Y:S02]  /*2bd0*/  SHF.L.U32 R3, R3, 0x1f, RZ ;  /* 0x0000001f03037819 */ /* 0x000fe400000006ff */
[----:B------:R-:W-:-:S07]  /*2be0*/  MOV R0, UR4 ;  /* 0x0000000400007c02 */ /* 0x000fce0008000f00 */
.L_x_50:
[----:B-1----:R1:W2:Y:S02]  /*2bf0*/  SYNCS.PHASECHK.TRANS64.TRYWAIT P0, [R0+URZ+0xd0], R3 ;  /* 0x0000d003000075a7 */ /* 0x0022a400080011ff */
[----:B--2---:R-:W-:Y:S05]  /*2c00*/  @!P0 NANOSLEEP.SYNCS 0x989680 ;  /* 0x009896800000895d */ /* 0x004fea0003900000 */
[----:B------:R-:W2:Y:S02]  /*2c10*/  @!P0 SYNCS.PHASECHK.TRANS64 P0, [R0+URZ+0xd0], R3 ;  /* 0x0000d003000085a7 */ /* 0x000ea400080010ff */
[----:B--2---:R-:W-:Y:S05]  /*2c20*/  @P0 EXIT ;  /* 0x000000000000094d */ /* 0x004fea0003800000 */
[----:B------:R-:W-:Y:S05]  /*2c30*/  BRA `(.L_x_50) ;  /* 0xfffffffc00ec7947 */ /* 0x000fea000383ffff */
.L_x_43:
[----:B------:R-:W-:-:S09]  /*2c40*/  UISETP.NE.AND UP1, UPT, UR8, URZ, UPT ;  /* 0x000000ff0800728c */ /* 0x000fd2000bf25270 */
[----:B------:R-:W-:Y:S05]  /*2c50*/  BRA.U UP1, `(.L_x_51) ;  /* 0x0000000d01307547 */ /* 0x000fea000b800000 */
[----:B------:R-:W-:Y:S01]  /*2c60*/  UMOV UR4, 0x40 ;  /* 0x0000004000047882 */ /* 0x000fe20000000000 */
[----:B------:R-:W-:Y:S01]  /*2c70*/  NOP ;  /* 0x0000000000007918 */ /* 0x000fe20000000000 */
[----:B------:R-:W-:Y:S01]  /*2c80*/  ULEA UR4, UR37, UR4, 0x18 ;  /* 0x0000000425047291 */ /* 0x000fe2000f8ec0ff */
[----:B------:R-:W-:Y:S02]  /*2c90*/  UMOV UR5, 0x400 ;  /* 0x0000040000057882 */ /* 0x000fe40000000000 */
[----:B------:R-:W-:-:S06]  /*2ca0*/  ULEA UR37, UR37, UR5, 0x18 ;  /* 0x0000000525257291 */ /* 0x000fcc000f8ec0ff */
[----:B------:R-:W1:Y:S02]  /*2cb0*/  LDS.U8 R0, [UR4+0x1c] ;  /* 0x00001c04ff007984 */ /* 0x000e640008000000 */
[----:B-1----:R-:W-:-:S13]  /*2cc0*/  ISETP.NE.AND P0, PT, R0, RZ, PT ;  /* 0x000000ff0000720c */ /* 0x002fda0003f05270 */
[----:B------:R-:W-:Y:S05]  /*2cd0*/  @P0 BRA `(.L_x_52) ;  /* 0x0000000000580947 */ /* 0x000fea0003800000 */
[----:B------:R-:W-:-:S13]  /*2ce0*/  ELECT P0, URZ, PT ;  /* 0x0000000000ff782f */ /* 0x000fda0003800000 */
[----:B------:R-:W-:Y:S05]  /*2cf0*/  @!P0 BRA `(.L_x_53) ;  /* 0x0000000000608947 */ /* 0x000fea0003800000 */
[----:B------:R-:W-:Y:S01]  /*2d00*/  UMOV UR5, 0x10 ;  /* 0x0000001000057882 */ /* 0x000fe20000000000 */
[----:B------:R-:W-:Y:S01]  /*2d10*/  HFMA2 R0, -RZ, RZ, 0, 5.9604644775390625e-08 ;  /* 0x00000001ff007431 */ /* 0x000fe200000001ff */
[----:B------:R-:W-:-:S03]  /*2d20*/  MOV R2, 0xffff ;  /* 0x0000ffff00027802 */ /* 0x000fc60000000f00 */
[----:B------:R-:W-:Y:S04]  /*2d30*/  DEPBAR.LE SB1, 0x36 ;  /* 0x00009d800000791a */ /* 0x000fe80000000000 */
[----:B------:R-:W1:Y:S02]  /*2d40*/  UTCATOMSWS.FIND_AND_SET.ALIGN UP0, UR5, UR5 ;  /* 0x00000005000575e3 */ /* 0x000e640008000800 */
[----:B-1----:R-:W-:Y:S01]  /*2d50*/  MOV R3, UR5 ;  /* 0x0000000500037c02 */ /* 0x002fe20008000f00 */
[----:B------:R-:W-:Y:S06]  /*2d60*/  BRA.U UP0, `(.L_x_54) ;  /* 0x0000000100187547 */ /* 0x000fec000b800000 */
.L_x_55:
[----:B------:R-:W-:Y:S05]  /*2d70*/  NANOSLEEP 0x64 ;  /* 0x000000640000795d */ /* 0x000fea0003800000 */
[----:B------:R-:W-:-:S05]  /*2d80*/  UMOV UR5, 0x10 ;  /* 0x0000001000057882 */ /* 0x000fca0000000000 */
[----:B------:R-:W-:Y:S04]  /*2d90*/  DEPBAR.LE SB1, 0x36 ;  /* 0x00009d800000791a */ /* 0x000fe80000000000 */
[----:B------:R-:W1:Y:S02]  /*2da0*/  UTCATOMSWS.FIND_AND_SET.ALIGN UP0, UR5, UR5 ;  /* 0x00000005000575e3 */ /* 0x000e640008000800 */
[----:B-1----:R-:W-:Y:S01]  /*2db0*/  MOV R3, UR5 ;  /* 0x0000000500037c02 */ /* 0x002fe20008000f00 */
[----:B------:R-:W-:Y:S05]  /*2dc0*/  BRA.U !UP0, `(.L_x_55) ;  /* 0xfffffffd08e87547 */ /* 0x000fea000b83ffff */
.L_x_54:
[-C--:B------:R-:W-:Y:S02]  /*2dd0*/  SHF.L.U32 R2, R2, R3.reuse, RZ ;  /* 0x0000000302027219 */ /* 0x080fe400000006ff */
[----:B------:R-:W-:Y:S01]  /*2de0*/  SHF.L.U32 R0, R0, R3, RZ ;  /* 0x0000000300007219 */ /* 0x000fe200000006ff */
[----:B------:R-:W-:Y:S02]  /*2df0*/  IMAD.SHL.U32 R3, R3, 0x20, RZ ;  /* 0x0000002003037824 */ /* 0x000fe400078e00ff */
[----:B------:R1:W-:Y:S04]  /*2e00*/  ATOMS.OR RZ, [UR4+0x14], R2 ;  /* 0x00001402ffff798c */ /* 0x0003e8000b000004 */
[----:B------:R1:W-:Y:S04]  /*2e10*/  ATOMS.OR RZ, [UR4+0x18], R0 ;  /* 0x00001800ffff798c */ /* 0x0003e8000b000004 */
[----:B------:R1:W-:Y:S01]  /*2e20*/  STS [UR37+0x150], R3 ;  /* 0x00015003ff007988 */ /* 0x0003e20008000825 */
[----:B------:R-:W-:Y:S05]  /*2e30*/  BRA `(.L_x_53) ;  /* 0x0000000000107947 */ /* 0x000fea0003800000 */
.L_x_52:
[----:B------:R-:W-:Y:S02]  /*2e40*/  MOV R0, 0xffffffff ;  /* 0xffffffff00007802 */ /* 0x000fe40000000f00 */
[----:B------:R-:W-:-:S03]  /*2e50*/  MOV R2, 0x2e80 ;  /* 0x00002e8000027802 */ /* 0x000fc60000000f00 */
[----:B------:R1:W-:Y:S04]  /*2e60*/  STS [UR37+0x150], R0 ;  /* 0x00015000ff007988 */ /* 0x0003e80008000825 */
[----:B-1-3-5:R-:W-:Y:S05]  /*2e70*/  CALL.REL.NOINC `($__internal_1_$__cuda_sm10x_tcgen05_guardrail_trap_phase_invalid_during_alloc) ;  /* 0x0000008c00a87944 */ /* 0x02afea0003c00000 */
.L_x_53:
[----:B------:R-:W-:Y:S05]  /*2e80*/  WARPSYNC.ALL ;  /* 0x0000000000007948 */ /* 0x000fea0003800000 */
[----:B------:R-:W2:Y:S01]  /*2e90*/  S2UR UR6, SR_CgaCtaId ;  /* 0x00000000000679c3 */ /* 0x000ea20000008800 */
[----:B------:R-:W-:Y:S01]  /*2ea0*/  UMOV UR4, 0x400 ;  /* 0x0000040000047882 */ /* 0x000fe20000000000 */
[----:B------:R-:W-:-:S06]  /*2eb0*/  NOP ;  /* 0x0000000000007918 */ /* 0x000fcc0000000000 */
[----:B------:R-:W-:Y:S06]  /*2ec0*/  BAR.ARV 0x6, 0xa0 ;  /* 0x0182800000007b1d */ /* 0x000fec0000002000 */
[----:B------:R-:W4:Y:S01]  /*2ed0*/  LDCU UR7, c[0x0][0x38c] ;  /* 0x00007180ff0777ac */ /* 0x000f220008000800 */
[----:B------:R-:W-:Y:S01]  /*2ee0*/  IMAD.MOV.U32 R11, RZ, RZ, 0x1 ;  /* 0x00000001ff0b7424 */ /* 0x000fe200078e00ff */
[----:B------:R-:W-:Y:S01]  /*2ef0*/  CS2R R8, SRZ ;  /* 0x0000000000087805 */ /* 0x000fe2000001ff00 */
[----:B------:R-:W-:Y:S01]  /*2f00*/  IMAD.MOV.U32 R10, RZ, RZ, RZ ;  /* 0x000000ffff0a7224 */ /* 0x000fe200078e00ff */
[----:B------:R-:W-:Y:S01]  /*2f10*/  UMOV UR17, URZ ;  /* 0x000000ff00117c82 */ /* 0x000fe20008000000 */
[----:B------:R-:W-:Y:S01]  /*2f20*/  UMOV UR16, URZ ;  /* 0x000000ff00107c82 */ /* 0x000fe20008000000 */
[----:B------:R-:W-:Y:S01]  /*2f30*/  UMOV UR22, 0x0 ;  /* 0x0000000000167882 */ /* 0x000fe20000000000 */
[----:B------:R-:W-:Y:S01]  /*2f40*/  UMOV UR23, 0x8408490 ;  /* 0x0840849000177882 */ /* 0x000fe20000000000 */
[----:B------:R-:W-:Y:S01]  /*2f50*/  UMOV UR20, 0x0 ;  /* 0x0000000000147882 */ /* 0x000fe20000000000 */
[----:B------:R-:W-:Y:S01]  /*2f60*/  UMOV UR21, 0x8408490 ;  /* 0x0840849000157882 */ /* 0x000fe20000000000 */
[----:B--2---:R-:W-:Y:S01]  /*2f70*/  ULEA UR6, UR6, UR4, 0x18 ;  /* 0x0000000406067291 */ /* 0x004fe2000f8ec0ff */
[----:B------:R-:W2:Y:S03]  /*2f80*/  LDCU UR4, c[0x0][0x38c] ;  /* 0x00007180ff0477ac */ /* 0x000ea60008000800 */
[----:B------:R-:W-:-:S02]  /*2f90*/  UIADD3 UR11, UPT, UPT, UR6, 0x1a400, URZ ;  /* 0x0001a400060b7890 */ /* 0x000fc4000fffe0ff */
[----:B----4-:R-:W-:-:S03]  /*2fa0*/  UIADD3 UR7, UPT, UPT, UR7, 0x3f, URZ ;  /* 0x0000003f07077890 */ /* 0x010fc6000fffe0ff */
[----:B-1----:R-:W1:Y:S01]  /*2fb0*/  LDS R0, [UR6+0x150] ;  /* 0x00015006ff007984 */ /* 0x002e620008000800 */
[----:B------:R-:W-:Y:S02]  /*2fc0*/  UIADD3 UR18, UPT, UPT, UR6, 0xc400, URZ ;  /* 0x0000c40006127890 */ /* 0x000fe4000fffe0ff */
[----:B------:R-:W-:Y:S02]  /*2fd0*/  USHF.R.S32.HI UR5, URZ, 0x1f, UR7 ;  /* 0x0000001fff057899 */ /* 0x000fe40008011407 */
[----:B------:R-:W-:Y:S02]  /*2fe0*/  USHF.R.U32.HI UR11, URZ, 0x4, UR11 ;  /* 0x00000004ff0b7899 */ /* 0x000fe4000801160b */
[----:B------:R-:W-:Y:S02]  /*2ff0*/  ULEA.HI UR5, UR5, UR7, URZ, 0x6 ;  /* 0x0000000705057291 */ /* 0x000fe4000f8f30ff */
[----:B------:R-:W-:Y:S02]  /*3000*/  USHF.R.U32.HI UR18, URZ, 0x4, UR18 ;  /* 0x00000004ff127899 */ /* 0x000fe40008011612 */
[----:B------:R-:W-:-:S02]  /*3010*/  USHF.R.S32.HI UR5, URZ, 0x6, UR5 ;  /* 0x00000006ff057899 */ /* 0x000fc40008011405 */
[----:B------:R-:W-:Y:S02]  /*3020*/  ULOP3.LUT UR11, UR11, 0x3fff, URZ, 0xc0, !UPT ;  /* 0x00003fff0b0b7892 */ /* 0x000fe4000f8ec0ff */
[----:B------:R-:W-:Y:S02]  /*3030*/  UISETP.LT.AND UP0, UPT, UR5, 0x1, UPT ;  /* 0x000000010500788c */ /* 0x000fe4000bf01270 */
[----:B------:R-:W-:Y:S02]  /*3040*/  ULOP3.LUT UR18, UR18, 0x3fff, URZ, 0xc0, !UPT ;  /* 0x00003fff12127892 */ /* 0x000fe4000f8ec0ff */
[----:B------:R-:W-:Y:S02]  /*3050*/  USEL UR10, UR5, 0x1, !UP0 ;  /* 0x00000001050a7887 */ /* 0x000fe4000c000000 */
[----:B------:R-:W-:Y:S02]  /*3060*/  ULOP3.LUT UR11, UR11, 0x10000, URZ, 0xfc, !UPT ;  /* 0x000100000b0b7892 */ /* 0x000fe4000f8efcff */
[----:B------:R-:W-:-:S02]  /*3070*/  UIADD3 UR10, UPT, UPT, -UR10, URZ, URZ ;  /* 0x000000ff0a0a7290 */ /* 0x000fc4000fffe1ff */
[----:B--2---:R-:W-:Y:S01]  /*3080*/  UISETP.GE.AND UP3, UPT, UR4, 0x1, UPT ;  /* 0x000000010400788c */ /* 0x004fe2000bf66270 */
[----:B-1----:R-:W-:-:S15]  /*3090*/  R2UR UR19, R0 ;  /* 0x00000000001372ca */ /* 0x002fde00000e0000 */
.L_x_62:
[----:B------:R-:W-:Y:S02]  /*30a0*/  LEA R0, R10, UR6, 0x3 ;  /* 0x000000060a007c11 */ /* 0x000fe4000f8e18ff */
[----:B------:R-:W-:Y:S02]  /*30b0*/  SHF.L.U32 R5, R9, 0x1f, RZ ;  /* 0x0000001f09057819 */ /* 0x000fe400000006ff */
[----:B------:R-:W-:Y:S01]  /*30c0*/  PLOP3.LUT P0, PT, PT, PT, UP3, 0x80, 0x8 ;  /* 0x000000000008781c */ /* 0x000fe20003f0f038 */
[----:B------:R-:W-:Y:S01]  /*30d0*/  VIADD R3, R0, 0xd0 ;  /* 0x000000d000037836 */ /* 0x000fe20000000000 */
[----:B-1----:R-:W1:Y:S02]  /*30e0*/  SYNCS.PHASECHK.TRANS64.TRYWAIT P1, [R0+URZ+0xc0], R5 ;  /* 0x0000c005000075a7 */ /* 0x002e6400080211ff */
[----:B-1--4-:R-:W-:Y:S09]  /*30f0*/  @!P1 BRA `(.L_x_56) ;  /* 0x00000084003c9947 */ /* 0x012ff20003800000 */
.L_x_150:
[----:B------:R-:W-:Y:S01]  /*3100*/  LEA R4, R10, UR6, 0x4 ;  /* 0x000000060a047c11 */ /* 0x000fe2000f8e20ff */
[----:B------:R-:W-:Y:S01]  /*3110*/  @UP3 ULEA UR4, UR16, UR6, 0x3 ;  /* 0x0000000610043291 */ /* 0x000fe2000f8e18ff */
[----:B------:R-:W-:Y:S01]  /*3120*/  PLOP3.LUT P2, PT, PT, PT, PT, 0x80, 0x8 ;  /* 0x000000000008781c */ /* 0x000fe20003f4f070 */
[----:B------:R-:W-:Y:S01]  /*3130*/  ULEA UR8, UR17, UR6, 0x3 ;  /* 0x0000000611087291 */ /* 0x000fe2000f8e18ff */
[----:B------:R-:W-:Y:S01]  /*3140*/  PRMT R3, RZ, 0x654, R3 ;  /* 0x00000654ff037816 */ /* 0x000fe20000000003 */
[----:B------:R-:W-:Y:S01]  /*3150*/  ULEA UR9, UR17, UR19, 0x8 ;  /* 0x0000001311097291 */ /* 0x000fe2000f8e40ff */
[----:B-1----:R-:W1:Y:S01]  /*3160*/  LDS.128 R4, [R4+0x130] ;  /* 0x0001300004047984 */ /* 0x002e620000000c00 */
[----:B------:R-:W-:Y:S02]  /*3170*/  @P0 SHF.L.U32 R2, R8, 0x1f, RZ ;  /* 0x0000001f08020819 */ /* 0x000fe400000006ff */
[----:B------:R-:W-:Y:S01]  /*3180*/  SHF.L.U32 R0, R11, 0x1f, RZ ;  /* 0x0000001f0b007819 */ /* 0x000fe200000006ff */
[----:B------:R-:W-:Y:S01]  /*3190*/  @!PT LDS RZ, [RZ] ;  /* 0x00000000fffff984 */ /* 0x000fe20000000800 */
[----:B------:R-:W-:Y:S01]  /*31a0*/  @!PT LDS RZ, [RZ] ;  /* 0x00000000fffff984 */ /* 0x000fe20000000800 */
[----:B------:R-:W-:Y:S01]  /*31b0*/  @!PT LDS RZ, [RZ] ;  /* 0x00000000fffff984 */ /* 0x000fe20000000800 */
[----:B------:R-:W-:Y:S01]  /*31c0*/  @!PT LDS RZ, [RZ] ;  /* 0x00000000fffff984 */ /* 0x000fe20000000800 */
[----:B------:R2:W-:Y:S06]  /*31d0*/  MEMBAR.ALL.CTA ;  /* 0x0000000000007992 */ /* 0x0005ec0000008000 */
[----:B--2---:R-:W2:Y:S02]  /*31e0*/  FENCE.VIEW.ASYNC.S ;  /* 0x00000000000073c6 */ /* 0x004ea40000000000 */
[----:B--2---:R2:W-:Y:S01]  /*31f0*/  SYNCS.ARRIVE.TRANS64.RED.A1T0 RZ, [R3+URZ], RZ ;  /* 0x000000ff03ff79a7 */ /* 0x0045e200081004ff */
[----:B------:R2:W4:Y:S01]  /*3200*/  @P0 SYNCS.PHASECHK.TRANS64.TRYWAIT P2, [UR4], R2 ;  /* 0x00000002ff0005a7 */ /* 0x0005220008041104 */
[----:B-1----:R-:W-:Y:S01]  /*3210*/  LOP3.LUT P1, RZ, R6, 0x1, RZ, 0xc0, !PT ;  /* 0x0000000106ff7812 */ /* 0x002fe2000782c0ff */
[----:B------:R-:W1:Y:S02]  /*3220*/  SYNCS.PHASECHK.TRANS64.TRYWAIT P0, [UR8+0xf0], R0 ;  /* 0x0000f000ff0075a7 */ /* 0x000e640008001108 */
[----:B-12-4-:R-:W-:Y:S10]  /*3230*/  @!P0 BRA `(.L_x_57) ;  /* 0x0000008400008947 */ /* 0x016ff40003800000 */
.L_x_152:
[----:B------:R-:W-:Y:S01]  /*3240*/  IADD3 R10, PT, PT, R10, 0x1, RZ ;  /* 0x000000010a0a7810 */ /* 0x000fe20007ffe0ff */
[----:B------:R-:W-:Y:S06]  /*3250*/  BRA.U !UP3, `(.L_x_58) ;  /* 0x000000010b987547 */ /* 0x000fec000b800000 */
[----:B------:R-:W-:Y:S01]  /*3260*/  UPLOP3.LUT UP4, UPT, UPT, UPT, UPT, 0x40, 0x4 ;  /* 0x000000000004789c */ /* 0x000fe20003f8e870 */
[----:B------:R-:W-:Y:S01]  /*3270*/  UMOV UR15, UR10 ;  /* 0x0000000a000f7c82 */ /* 0x000fe20008000000 */
[----:B------:R-:W-:Y:S01]  /*3280*/  UMOV UR14, UR5 ;  /* 0x00000005000e7c82 */ /* 0x000fe20008000000 */
[----:B------:R-:W-:-:S08]  /*3290*/  UMOV UR13, UR16 ;  /* 0x00000010000d7c82 */ /* 0x000fd00008000000 */
.L_x_61:
[----:B------:R-:W-:Y:S02]  /*32a0*/  UIADD3 UR15, UPT, UPT, UR15, 0x1, URZ ;  /* 0x000000010f0f7890 */ /* 0x000fe4000fffe0ff */
[----:B--2---:R-:W-:Y:S02]  /*32b0*/  ULEA UR7, UR13, UR6, 0x3 ;  /* 0x000000060d077291 */ /* 0x004fe4000f8e18ff */
[----:B------:R-:W-:Y:S01]  /*32c0*/  UISETP.NE.AND UP0, UPT, UR15, URZ, UPT ;  /* 0x000000ff0f00728c */ /* 0x000fe2000bf05270 */
[----:B----4-:R-:W-:Y:S10]  /*32d0*/  @P2 BRA `(.L_x_59) ;  /* 0x00000000000c2947 */ /* 0x010ff40003800000 */
[----:B-1----:R-:W-:Y:S04]  /*32e0*/  SHF.L.U32 R3, R8, 0x1f, RZ ;  /* 0x0000001f08037819 */ /* 0x002fe800000006ff */
[----:B------:R-:W1:Y:S02]  /*32f0*/  SYNCS.PHASECHK.TRANS64.TRYWAIT P0, [UR7], R3 ;  /* 0x00000003ff0075a7 */ /* 0x000e640008001107 */
[----:B-1----:R-:W-:Y:S05]  /*3300*/  @!P0 BRA `(.L_x_60) ;  /* 0x0000008000e48947 */ /* 0x002fea0003800000 */
.L_x_59:
[----:B------:R-:W-:Y:S01]  /*3310*/  UISETP.NE.AND UP1, UPT, UR14, 0x1, UPT ;  /* 0x000000010e00788c */ /* 0x000fe2000bf25270 */
[----:B------:R-:W-:Y:S01]  /*3320*/  PLOP3.LUT P2, PT, PT, PT, PT, 0x80, 0x8 ;  /* 0x000000000008781c */ /* 0x000fe20003f4f070 */
[----:B------:R-:W-:Y:S02]  /*3330*/  UIADD3 UR16, UPT, UPT, UR13, 0x1, URZ ;  /* 0x000000010d107890 */ /* 0x000fe4000fffe0ff */
[----:B------:R-:W-:Y:S02]  /*3340*/  ULEA UR24, UR13, UR18, 0x9 ;  /* 0x000000120d187291 */ /* 0x000fe4000f8e48ff */
[----:B------:R-:W-:Y:S01]  /*3350*/  UISETP.NE.AND UP2, UPT, UR16, 0x7, UPT ;  /* 0x000000071000788c */ /* 0x000fe2000bf45270 */
[----:B------:R-:W-:Y:S01]  /*3360*/  PLOP3.LUT P0, PT, PT, PT, UP1, 0x80, 0x8 ;  /* 0x000000000008781c */ /* 0x000fe20003f0f018 */
[----:B------:R-:W-:Y:S02]  /*3370*/  ULEA UR26, UR13, UR11, 0xa ;  /* 0x0000000b0d1a7291 */ /* 0x000fe4000f8e50ff */
[----:B------:R-:W-:Y:S02]  /*3380*/  USEL UR12, URZ, 0x1, UP2 ;  /* 0x00000001ff0c7887 */ /* 0x000fe40009000000 */
[----:B------:R-:W-:Y:S02]  /*3390*/  USEL UR16, UR16, URZ, UP2 ;  /* 0x000000ff10107287 */ /* 0x000fe40009000000 */
[----:B------:R-:W-:Y:S02]  /*33a0*/  UIADD3 UR30, UPT, UPT, UR24, 0x100, URZ ;  /* 0x00000100181e7890 */ /* 0x000fe4000fffe0ff */
[----:B------:R-:W-:Y:S01]  /*33b0*/  @UP1 ULEA UR4, UR16, UR6, 0x3 ;  /* 0x0000000610041291 */ /* 0x000fe2000f8e18ff */
[----:B------:R-:W-:Y:S01]  /*33c0*/  LOP3.LUT R8, R8, UR12, RZ, 0x3c, !PT ;  /* 0x0000000c08087c12 */ /* 0x000fe2000f8e3cff */
[----:B------:R-:W-:Y:S02]  /*33d0*/  UIADD3 UR28, UPT, UPT, UR26, 0x2, URZ ;  /* 0x000000021a1c7890 */ /* 0x000fe4000fffe0ff */
[----:B------:R-:W-:Y:S01]  /*33e0*/  UIADD3 UR7, UPT, UPT, UR7, 0x38, URZ ;  /* 0x0000003807077890 */ /* 0x000fe2000fffe0ff */
[----:B-1----:R-:W-:Y:S01]  /*33f0*/  @P0 SHF.L.U32 R0, R8, 0x1f, RZ ;  /* 0x0000001f08000819 */ /* 0x002fe200000006ff */
[----:B------:R-:W-:Y:S01]  /*3400*/  UMOV UR25, 0x40004040 ;  /* 0x4000404000197882 */ /* 0x000fe20000000000 */
[----:B------:R-:W-:Y:S01]  /*3410*/  UMOV UR27, 0x80004020 ;  /* 0x80004020001b7882 */ /* 0x000fe20000000000 */
[----:B------:R-:W-:Y:S01]  /*3420*/  UMOV UR31, 0x40004040 ;  /* 0x40004040001f7882 */ /* 0x000fe20000000000 */
[----:B------:R2:W4:Y:S01]  /*3430*/  @P0 SYNCS.PHASECHK.TRANS64.TRYWAIT P2, [UR4], R0 ;  /* 0x00000000ff0005a7 */ /* 0x0005220008041104 */
[----:B------:R-:W-:Y:S01]  /*3440*/  UIADD3 UR14, UPT, UPT, UR14, -0x1, URZ ;  /* 0xffffffff0e0e7890 */ /* 0x000fe2000fffe0ff */
[----:B------:R2:W-:Y:S01]  /*3450*/  UTCQMMA gdesc[UR24], gdesc[UR26], tmem[UR9], tmem[UR22], idesc[UR23], UP4 ;  /* 0x00ff161a180075ea */ /* 0x0005e2000a000309 */
[----:B------:R-:W-:Y:S01]  /*3460*/  UPLOP3.LUT UP4, UPT, UPT, UPT, UPT, 0x80, 0x8 ;  /* 0x000000000008789c */ /* 0x000fe20003f8f070 */
[----:B------:R-:W-:Y:S01]  /*3470*/  UMOV UR29, 0x80004020 ;  /* 0x80004020001d7882 */ /* 0x000fe20000000000 */
[----:B------:R-:W-:Y:S01]  /*3480*/  UMOV UR13, UR16 ;  /* 0x00000010000d7c82 */ /* 0x000fe20008000000 */
[----:B------:R2:W-:Y:S01]  /*3490*/  UTCQMMA gdesc[UR30], gdesc[UR28], tmem[UR9], tmem[UR20], idesc[UR21], UPT ;  /* 0x00ff141c1e0075ea */ /* 0x0005e2000b800309 */
[----:B------:R2:W-:Y:S01]  /*34a0*/  UTCBAR [UR7], URZ ;  /* 0x000000ff070073e9 */ /* 0x0005e200080000ff */
[----:B------:R-:W-:Y:S06]  /*34b0*/  BRA.U UP0, `(.L_x_61) ;  /* 0xfffffffd00787547 */ /* 0x000fec000b83ffff */
.L_x_58:
[----:B------:R-:W-:Y:S01]  /*34c0*/  UIADD3 UR17, UPT, UPT, UR17, 0x1, URZ ;  /* 0x0000000111117890 */ /* 0x000fe2000fffe0ff */
[C---:B------:R-:W-:Y:S01]  /*34d0*/  ISETP.NE.AND P0, PT, R10.reuse, 0x2, PT ;  /* 0x000000020a00780c */ /* 0x040fe20003f05270 */
[----:B------:R-:W-:Y:S02]  /*34e0*/  UIADD3 UR8, UPT, UPT, UR8, 0xe0, URZ ;  /* 0x000000e008087890 */ /* 0x000fe4000fffe0ff */
[----:B------:R-:W-:Y:S01]  /*34f0*/  UISETP.NE.AND UP0, UPT, UR17, 0x2, UPT ;  /* 0x000000021100788c */ /* 0x000fe2000bf05270 */
[----:B-12---:R-:W-:Y:S02]  /*3500*/  SEL R0, RZ, 0x1, P0 ;  /* 0x00000001ff007807 */ /* 0x006fe40000000000 */
[----:B------:R-:W-:Y:S01]  /*3510*/  SEL R10, R10, RZ, P0 ;  /* 0x000000ff0a0a7207 */ /* 0x000fe20000000000 */
[----:B------:R-:W-:Y:S01]  /*3520*/  USEL UR4, URZ, 0x1, UP0 ;  /* 0x00000001ff047887 */ /* 0x000fe20008000000 */
[----:B------:R-:W-:Y:S01]  /*3530*/  LOP3.LUT R9, R9, R0, RZ, 0x3c, !PT ;  /* 0x0000000009097212 */ /* 0x000fe200078e3cff */
[----:B------:R-:W-:Y:S01]  /*3540*/  USEL UR17, UR17, URZ, UP0 ;  /* 0x000000ff11117287 */ /* 0x000fe20008000000 */
[----:B------:R1:W-:Y:S03]  /*3550*/  UTCBAR [UR8], URZ ;  /* 0x000000ff080073e9 */ /* 0x0003e600080000ff */
[----:B------:R-:W-:Y:S01]  /*3560*/  LOP3.LUT R11, R11, UR4, RZ, 0x3c, !PT ;  /* 0x000000040b0b7c12 */ /* 0x000fe2000f8e3cff */
[----:B------:R-:W-:Y:S07]  /*3570*/  @P1 BRA `(.L_x_62) ;  /* 0xfffffff800c81947 */ /* 0x000fee000383ffff */
[----:B------:R-:W2:Y:S01]  /*3580*/  S2UR UR4, SR_CgaCtaId ;  /* 0x00000000000479c3 */ /* 0x000ea20000008800 */
[----:B------:R-:W-:Y:S01]  /*3590*/  ELECT P0, URZ, PT ;  /* 0x0000000000ff782f */ /* 0x000fe20003800000 */
[----:B------:R-:W-:Y:S01]  /*35a0*/  IMAD.MOV.U32 R0, RZ, RZ, 0x1 ;  /* 0x00000001ff007424 */ /* 0x000fe200078e00ff */
[----:B------:R-:W-:Y:S01]  /*35b0*/  UIADD3 UR6, UPT, UPT, UR6, 0xf0, URZ ;  /* 0x000000f006067890 */ /* 0x000fe2000fffe0ff */
[----:B------:R-:W-:Y:S01]  /*35c0*/  SHF.L.U32 R3, R11, 0x1f, RZ ;  /* 0x0000001f0b037819 */ /* 0x000fe200000006ff */
[----:B------:R-:W-:-:S03]  /*35d0*/  UMOV UR5, 0x40 ;  /* 0x0000004000057882 */ /* 0x000fc60000000000 */
[----:B------:R-:W-:Y:S01]  /*35e0*/  UVIRTCOUNT.DEALLOC.SMPOOL 0x80 ;  /* 0x000000800000784c */ /* 0x000fe20000000000 */
[----:B--2---:R-:W-:Y:S02]  /*35f0*/  ULEA UR4, UR4, UR5, 0x18 ;  /* 0x0000000504047291 */ /* 0x004fe4000f8ec0ff */
[----:B------:R-:W-:-:S07]  /*3600*/  ULEA UR5, UR17, UR6, 0x3 ;  /* 0x0000000611057291 */ /* 0x000fce000f8e18ff */
[----:B------:R2:W-:Y:S02]  /*3610*/  @P0 STS.U8 [UR4+0x1c], R0 ;  /* 0x00001c00ff000988 */ /* 0x0005e40008000004 */
[----:B------:R-:W3:Y:S02]  /*3620*/  SYNCS.PHASECHK.TRANS64.TRYWAIT P0, [UR5], R3 ;  /* 0x00000003ff0075a7 */ /* 0x000ee40008001105 */
[----:B--23--:R-:W-:Y:S05]  /*3630*/  @!P0 BRA `(.L_x_63) ;  /* 0x0000008000308947 */ /* 0x00cfea0003800000 */
.L_x_155:
[----:B------:R-:W-:-:S04]  /*3640*/  UIADD3 UR7, UPT, UPT, UR17, 0x1, URZ ;  /* 0x0000000111077890 */ /* 0x000fc8000fffe0ff */
[----:B------:R-:W-:-:S04]  /*3650*/  UISETP.NE.AND UP0, UPT, UR7, 0x2, UPT ;  /* 0x000000020700788c */ /* 0x000fc8000bf05270 */
[----:B------:R-:W-:Y:S02]  /*3660*/  USEL UR5, URZ, 0x1, UP0 ;  /* 0x00000001ff057887 */ /* 0x000fe40008000000 */
[----:B------:R-:W-:-:S04]  /*3670*/  USEL UR7, UR7, URZ, UP0 ;  /* 0x000000ff07077287 */ /* 0x000fc80008000000 */
[----:B------:R-:W-:Y:S01]  /*3680*/  ULEA UR7, UR7, UR6, 0x3 ;  /* 0x0000000607077291 */ /* 0x000fe2000f8e18ff */
[----:B--2---:R-:W-:-:S04]  /*3690*/  LOP3.LUT R3, R11, UR5, RZ, 0x3c, !PT ;  /* 0x000000050b037c12 */ /* 0x004fc8000f8e3cff */
[----:B------:R-:W-:-:S04]  /*36a0*/  SHF.L.U32 R3, R3, 0x1f, RZ ;  /* 0x0000001f03037819 */ /* 0x000fc800000006ff */
[----:B------:R-:W2:Y:S02]  /*36b0*/  SYNCS.PHASECHK.TRANS64.TRYWAIT P0, [UR7], R3 ;  /* 0x00000003ff0075a7 */ /* 0x000ea40008001107 */
[----:B--2---:R-:W-:Y:S05]  /*36c0*/  @!P0 BRA `(.L_x_64) ;  /* 0x0000008000248947 */ /* 0x004fea0003800000 */
.L_x_157:
[----:B------:R-:W-:Y:S01]  /*36d0*/  NOP ;  /* 0x0000000000007918 */ /* 0x000fe20000000000 */
[----:B--2---:R-:W2:Y:S01]  /*36e0*/  LDS R0, [UR4+0x14] ;  /* 0x00001404ff007984 */ /* 0x004ea20008000800 */
[----:B------:R-:W-:Y:S01]  /*36f0*/  ULOP3.LUT UR6, UR19, 0xffff, URZ, 0xc0, !UPT ;  /* 0x0000ffff13067892 */ /* 0x000fe2000f8ec0ff */
[----:B-1----:R-:W-:Y:S01]  /*3700*/  UMOV UR8, 0xffff ;  /* 0x0000ffff00087882 */ /* 0x002fe20000000000 */
[----:B------:R-:W-:Y:S02]  /*3710*/  UMOV UR5, 0x1 ;  /* 0x0000000100057882 */ /* 0x000fe40000000000 */
[----:B------:R-:W-:-:S04]  /*3720*/  USHF.R.U32.HI UR6, URZ, 0x5, UR6 ;  /* 0x00000005ff067899 */ /* 0x000fc80008011606 */
[----:B------:R-:W-:Y:S02]  /*3730*/  USHF.L.U32 UR8, UR8, UR6, URZ ;  /* 0x0000000608087299 */ /* 0x000fe400080006ff */
[----:B------:R-:W-:-:S04]  /*3740*/  USHF.L.U32 UR5, UR5, UR6, URZ ;  /* 0x0000000605057299 */ /* 0x000fc800080006ff */
[----:B--2---:R-:W-:-:S04]  /*3750*/  LOP3.LUT R0, R0, UR8, RZ, 0xc0, !PT ;  /* 0x0000000800007c12 */ /* 0x004fc8000f8ec0ff */
[----:B------:R-:W-:-:S13]  /*3760*/  ISETP.NE.AND P0, PT, R0, UR8, PT ;  /* 0x0000000800007c0c */ /* 0x000fda000bf05270 */
[----:B------:R-:W-:Y:S05]  /*3770*/  @P0 BRA `(.L_x_65) ;  /* 0x0000000000580947 */ /* 0x000fea0003800000 */
[----:B------:R-:W1:Y:S02]  /*3780*/  LDS R0, [UR4+0x18] ;  /* 0x00001804ff007984 */ /* 0x000e640008000800 */
[----:B-1----:R-:W-:-:S04]  /*3790*/  LOP3.LUT R0, R0, UR5, RZ, 0xc0, !PT ;  /* 0x0000000500007c12 */ /* 0x002fc8000f8ec0ff */
[----:B------:R-:W-:-:S13]  /*37a0*/  ISETP.NE.AND P0, PT, R0, UR5, PT ;  /* 0x0000000500007c0c */ /* 0x000fda000bf05270 */
[----:B------:R-:W-:Y:S05]  /*37b0*/  @P0 BRA `(.L_x_66) ;  /* 0x00000000003c0947 */ /* 0x000fea0003800000 */
[----:B------:R-:W1:Y:S01]  /*37c0*/  S2R R2, SR_LANEID ;  /* 0x0000000000027919 */ /* 0x000e620000000000 */
[----:B------:R-:W-:Y:S01]  /*37d0*/  ULOP3.LUT UR8, URZ, UR8, URZ, 0x33, !UPT ;  /* 0x00000008ff087292 */ /* 0x000fe2000f8e33ff */
[----:B------:R-:W-:Y:S01]  /*37e0*/  LOP3.LUT R4, RZ, UR5, RZ, 0x33, !PT ;  /* 0x00000005ff047c12 */ /* 0x000fe2000f8e33ff */
[----:B------:R-:W-:Y:S02]  /*37f0*/  VOTEU.ANY UR7, UPT, PT ;  /* 0x0000000000077886 */ /* 0x000fe400038e0100 */
[----:B------:R-:W-:Y:S01]  /*3800*/  UFLO.U32 UR7, UR7 ;  /* 0x00000007000772bd */ /* 0x000fe200080e0000 */
[----:B------:R-:W2:Y:S01]  /*3810*/  REDUX UR5, R4 ;  /* 0x00000000040573c4 */ /* 0x000ea20000000000 */
[----:B------:R-:W-:-:S06]  /*3820*/  IMAD.U32 R0, RZ, RZ, UR8 ;  /* 0x00000008ff007e24 */ /* 0x000fcc000f8e00ff */
[----:B------:R3:W-:Y:S01]  /*3830*/  UTCATOMSWS.AND URZ, UR8 ;  /* 0x0000000800ff79e3 */ /* 0x0007e20008000000 */
[----:B------:R-:W4:Y:S01]  /*3840*/  REDUX UR6, R0 ;  /* 0x00000000000673c4 */ /* 0x000f220000000000 */
[----:B-1----:R-:W-:Y:S01]  /*3850*/  ISETP.EQ.U32.AND P0, PT, R2, UR7, PT ;  /* 0x0000000702007c0c */ /* 0x002fe2000bf02070 */
[----:B--2---:R-:W-:Y:S01]  /*3860*/  IMAD.U32 R2, RZ, RZ, UR5 ;  /* 0x00000005ff027e24 */ /* 0x004fe2000f8e00ff */
[----:B----4-:R-:W-:-:S11]  /*3870*/  MOV R3, UR6 ;  /* 0x0000000600037c02 */ /* 0x010fd60008000f00 */
[----:B------:R3:W-:Y:S04]  /*3880*/  @P0 ATOMS.AND RZ, [UR4+0x14], R3 ;  /* 0x00001403ffff098c */ /* 0x0007e8000a800004 */
[----:B------:R3:W-:Y:S01]  /*3890*/  @P0 ATOMS.AND RZ, [UR4+0x18], R2 ;  /* 0x00001802ffff098c */ /* 0x0007e2000a800004 */
[----:B------:R-:W-:Y:S05]  /*38a0*/  BRA `(.L_x_67) ;  /* 0x0000000000147947 */ /* 0x000fea0003800000 */
.L_x_66:
[----:B------:R-:W-:Y:S02]  /*38b0*/  MOV R2, 0x38d0 ;  /* 0x000038d000027802 */ /* 0x000fe40000000f00 */
[----:B----45:R-:W-:Y:S05]  /*38c0*/  CALL.REL.NOINC `($__internal_0_$__cuda_sm10x_tcgen05_guardrail_trap_col_being_dealloced_not_returned_by_alloc) ;  /* 0x0000008400087944 */ /* 0x030fea0003c00000 */
[----:B------:R-:W-:Y:S05]  /*38d0*/  BRA `(.L_x_67) ;  /* 0x0000000000087947 */ /* 0x000fea0003800000 */
.L_x_65:
[----:B------:R-:W-:Y:S02]  /*38e0*/  MOV R2, 0x3900 ;  /* 0x0000390000027802 */ /* 0x000fe40000000f00 */
[----:B----45:R-:W-:Y:S05]  /*38f0*/  CALL.REL.NOINC `($__internal_2_$__cuda_sm10x_tcgen05_guardrail_trap_unallocated_columns_being_dealloced) ;  /* 0x0000008400147944 */ /* 0x030fea0003c00000 */
.L_x_67:
[----:B------:R-:W-:Y:S01]  /*3900*/  NOP ;  /* 0x0000000000007918 */ /* 0x000fe20000000000 */
[----:B---3--:R-:W-:Y:S05]  /*3910*/  EXIT ;  /* 0x000000000000794d */ /* 0x008fea0003800000 */
.L_x_51:
[----:B------:R-:W-:-:S09]  /*3920*/  UISETP.NE.OR UP2, UPT, UR8, 0x3, !UP2 ;  /* 0x000000030800788c */ /* 0x000fd2000d745670 */
[----:B------:R-:W-:Y:S05]  /*3930*/  BRA.U UP2, `(.L_x_68) ;  /* 0x0000001102147547 */ /* 0x000fea000b800000 */
[----:B------:R-:W1:Y:S01]  /*3940*/  LDC R0, c[0x0][0xb30] ;  /* 0x0002cc00ff007b82 */ /* 0x000e620000000800 */
[----:B------:R-:W2:Y:S01]  /*3950*/  LDCU.64 UR8, c[0x0][0x888] ;  /* 0x00011100ff0877ac */ /* 0x000ea20008000a00 */
[----:B------:R-:W-:Y:S02]  /*3960*/  HFMA2 R29, -RZ, RZ, 0, 0 ;  /* 0x00000000ff1d7431 */ /* 0x000fe400000001ff */
[----:B------:R-:W-:Y:S01]  /*3970*/  IMAD.MOV.U32 R31, RZ, RZ, 0x1 ;  /* 0x00000001ff1f7424 */ /* 0x000fe200078e00ff */
[----:B------:R-:W-:Y:S01]  /*3980*/  MOV R23, 0x2000 ;  /* 0x0000200000177802 */ /* 0x000fe20000000f00 */
[----:B------:R-:W4:Y:S01]  /*3990*/  LDCU.64 UR4, c[0x0][0x890] ;  /* 0x00011200ff0477ac */ /* 0x000f220008000a00 */
[----:B------:R-:W-:Y:S01]  /*39a0*/  IMAD.MOV.U32 R30, RZ, RZ, RZ ;  /* 0x000000ffff1e7224 */ /* 0x000fe200078e00ff */
[----:B------:R-:W3:Y:S01]  /*39b0*/  LDC R19, c[0x0][0x370] ;  /* 0x0000dc00ff137b82 */ /* 0x000ee20000000800 */
[----:B------:R-:W-:Y:S01]  /*39c0*/  UMOV UR7, 0x400 ;  /* 0x0000040000077882 */ /* 0x000fe20000000000 */
[----:B------:R-:W-:-:S02]  /*39d0*/  UPLOP3.LUT UP1, UPT, UPT, UPT, UPT, 0x40, 0x4 ;  /* 0x000000000004789c */ /* 0x000fc40003f2e870 */
[----:B------:R-:W-:-:S04]  /*39e0*/  ULEA UR7, UR37, UR7, 0x18 ;  /* 0x0000000725077291 */ /* 0x000fc8000f8ec0ff */
[----:B------:R-:W3:Y:S01]  /*39f0*/  LDC R2, c[0x0][0xb0c] ;  /* 0x0002c300ff027b82 */ /* 0x000ee20000000800 */
[----:B------:R-:W-:Y:S02]  /*3a00*/  UIADD3 UR13, UPT, UPT, UR7, 0x88, URZ ;  /* 0x00000088070d7890 */ /* 0x000fe4000fffe0ff */
[----:B--2---:R-:W-:Y:S02]  /*3a10*/  UISETP.NE.U32.AND UP2, UPT, UR8, URZ, UPT ;  /* 0x000000ff0800728c */ /* 0x004fe4000bf45070 */
[----:B------:R-:W-:Y:S02]  /*3a20*/  UIADD3 UR33, UPT, UPT, UR7, 0x70, URZ ;  /* 0x0000007007217890 */ /* 0x000fe4000fffe0ff */
[----:B----4-:R-:W-:Y:S01]  /*3a30*/  UISETP.NE.U32.AND UP3, UPT, UR4, URZ, UPT ;  /* 0x000000ff0400728c */ /* 0x010fe2000bf65070 */
[----:B------:R-:W2:Y:S01]  /*3a40*/  LDC R18, c[0x0][0xb20] ;  /* 0x0002c800ff127b82 */ /* 0x000ea20000000800 */
[----:B-1----:R-:W-:Y:S01]  /*3a50*/  ISETP.NE.AND P1, PT, R0, 0x1, PT ;  /* 0x000000010000780c */ /* 0x002fe20003f25270 */
[----:B------:R-:W-:-:S02]  /*3a60*/  UISETP.NE.AND.EX UP2, UPT, UR9, URZ, UPT, UP2 ;  /* 0x000000ff0900728c */ /* 0x000fc4000bf45320 */
[----:B------:R-:W-:Y:S02]  /*3a70*/  UIADD3 UR25, UPT, UPT, UR7, 0x78, URZ ;  /* 0x0000007807197890 */ /* 0x000fe4000fffe0ff */
[----:B------:R-:W-:Y:S02]  /*3a80*/  UIADD3 UR17, UPT, UPT, UR7, 0x80, URZ ;  /* 0x0000008007117890 */ /* 0x000fe4000fffe0ff */
[----:B------:R-:W1:Y:S01]  /*3a90*/  LDC.64 R32, c[0x0][0x348] ;  /* 0x0000d200ff207b82 */ /* 0x000e620000000a00 */
[----:B------:R-:W-:Y:S02]  /*3aa0*/  UPRMT UR13, UR37, 0x654, UR13 ;  /* 0x00000654250d7896 */ /* 0x000fe4000800000d */
[----:B------:R-:W-:-:S05]  /*3ab0*/  UISETP.NE.AND.EX UP3, UPT, UR5, URZ, UPT, UP3 ;  /* 0x000000ff0500728c */ /* 0x000fca000bf65330 */
[----:B------:R-:W4:Y:S08]  /*3ac0*/  LDC.64 R16, c[0x0][0xb10] ;  /* 0x0002c400ff107b82 */ /* 0x000f300000000a00 */
[----:B------:R-:W1:Y:S08]  /*3ad0*/  LDC.64 R6, c[0x0][0xb18] ;  /* 0x0002c600ff067b82 */ /* 0x000e700000000a00 */
[----:B------:R-:W1:Y:S08]  /*3ae0*/  LDC.64 R4, c[0x0][0xb28] ;  /* 0x0002ca00ff047b82 */ /* 0x000e700000000a00 */
[----:B--23--:R-:W1:Y:S02]  /*3af0*/  LDC R22, c[0x0][0x374] ;  /* 0x0000dd00ff167b82 */ /* 0x00ce640000000800 */
.L_x_79:
[C---:B------:R-:W-:Y:S02]  /*3b00*/  LEA R0, R30.reuse, UR7, 0x3 ;  /* 0x000000071e007c11 */ /* 0x040fe4000f8e18ff */
[----:B------:R-:W-:Y:S02]  /*3b10*/  SHF.L.U32 R3, R29, 0x1f, RZ ;  /* 0x0000001f1d037819 */ /* 0x000fe400000006ff */
[----:B------:R-:W-:Y:S02]  /*3b20*/  LEA R24, R30, UR7, 0x4 ;  /* 0x000000071e187c11 */ /* 0x000fe4000f8e20ff */
[----:B--2---:R-:W2:Y:S02]  /*3b30*/  SYNCS.PHASECHK.TRANS64.TRYWAIT P0, [R0+URZ+0xc0], R3 ;  /* 0x0000c003000075a7 */ /* 0x004ea400080011ff */
[----:B--2---:R-:W-:Y:S05]  /*3b40*/  @!P0 BRA `(.L_x_69) ;  /* 0x0000007c001c8947 */ /* 0x004fea0003800000 */
.L_x_158:
[----:B------:R-:W-:Y:S01]  /*3b50*/  ISETP.GE.AND P0, PT, R72, 0x1, PT ;  /* 0x000000014800780c */ /* 0x000fe20003f06270 */
[----:B------:R-:W3:Y:S01]  /*3b60*/  LDS.128 R24, [R24+0x130] ;  /* 0x0001300018187984 */ /* 0x000ee20000000c00 */
[----:B--2---:R-:W-:Y:S01]  /*3b70*/  VIADD R0, R0, 0xd0 ;  /* 0x000000d000007836 */ /* 0x004fe20000000000 */
[----:B------:R-:W-:Y:S01]  /*3b80*/  @!PT LDS RZ, [RZ] ;  /* 0x00000000fffff984 */ /* 0x000fe20000000800 */
[----:B------:R-:W-:Y:S01]  /*3b90*/  @!PT LDS RZ, [RZ] ;  /* 0x00000000fffff984 */ /* 0x000fe20000000800 */
[----:B------:R-:W-:Y:S01]  /*3ba0*/  @!PT LDS RZ, [RZ] ;  /* 0x00000000fffff984 */ /* 0x000fe20000000800 */
[----:B------:R-:W-:Y:S01]  /*3bb0*/  @!PT LDS RZ, [RZ] ;  /* 0x00000000fffff984 */ /* 0x000fe20000000800 */
[----:B------:R2:W-:Y:S06]  /*3bc0*/  MEMBAR.ALL.CTA ;  /* 0x0000000000007992 */ /* 0x0005ec0000008000 */
[----:B--2---:R-:W2:Y:S01]  /*3bd0*/  FENCE.VIEW.ASYNC.S ;  /* 0x00000000000073c6 */ /* 0x004ea20000000000 */
[----:B------:R-:W-:Y:S04]  /*3be0*/  PRMT R0, RZ, 0x654, R0 ;  /* 0x00000654ff007816 */ /* 0x000fe80000000000 */
[----:B--2---:R2:W-:Y:S01]  /*3bf0*/  SYNCS.ARRIVE.TRANS64.RED.A1T0 RZ, [R0+URZ], RZ ;  /* 0x000000ff00ff79a7 */ /* 0x0045e200081004ff */
[----:B---3--:R-:W-:Y:S11]  /*3c00*/  LOP3.LUT P3, RZ, R26, 0x1, RZ, 0xc0, !PT ;  /* 0x000000011aff7812 */ /* 0x008ff6000786c0ff */
[----:B------:R-:W-:Y:S02]  /*3c10*/  @!UPT UIADD3 URZ, UPT, UPT, URZ, URZ, URZ ;  /* 0x000000fffffff290 */ /* 0x000fe4000fffe0ff */
[----:B------:R-:W-:Y:S02]  /*3c20*/  @P3 MOV R13, R24 ;  /* 0x00000018000d3202 */ /* 0x000fe40000000f00 */
[----:B------:R-:W-:Y:S01]  /*3c30*/  @P3 LOP3.LUT R8, R25, 0xffff, RZ, 0xc0, !PT ;  /* 0x0000ffff19083812 */ /* 0x000fe200078ec0ff */
[----:B--2---:R-:W-:Y:S06]  /*3c40*/  @!P0 BRA `(.L_x_70) ;  /* 0x0000000000a48947 */ /* 0x004fec0003800000 */
[----:B-1----:R-:W-:Y:S01]  /*3c50*/  IMAD.HI.U32 R35, R22, R7, RZ ;  /* 0x0000000716237227 */ /* 0x002fe200078e00ff */
[----:B------:R-:W-:Y:S02]  /*3c60*/  ISETP.NE.AND P0, PT, R6, 0x1, PT ;  /* 0x000000010600780c */ /* 0x000fe40003f05270 */
[----:B------:R-:W-:Y:S01]  /*3c70*/  ISETP.NE.AND P2, PT, R72, 0x1, PT ;  /* 0x000000014800780c */ /* 0x000fe20003f45270 */
[----:B----4-:R-:W-:Y:S01]  /*3c80*/  IMAD.HI.U32 R34, R19, R16, RZ ;  /* 0x0000001013227227 */ /* 0x010fe200078e00ff */
[----:B------:R-:W-:Y:S02]  /*3c90*/  SHF.R.U32.HI R35, RZ, R18, R35 ;  /* 0x00000012ff237219 */ /* 0x000fe40000011623 */
[----:B------:R-:W-:Y:S01]  /*3ca0*/  ISETP.NE.AND P4, PT, R2, 0x1, PT ;  /* 0x000000010200780c */ /* 0x000fe20003f85270 */
[----:B------:R-:W-:Y:S01]  /*3cb0*/  IMAD.HI.U32 R36, R13, R16, RZ ;  /* 0x000000100d247227 */ /* 0x000fe200078e00ff */
[----:B------:R-:W-:Y:S02]  /*3cc0*/  SHF.R.U32.HI R34, RZ, R17, R34 ;  /* 0x00000011ff227219 */ /* 0x000fe40000011622 */
[----:B------:R-:W-:Y:S01]  /*3cd0*/  SEL R3, R22, R35, !P0 ;  /* 0x0000002316037207 */ /* 0x000fe20004000000 */
[C---:B------:R-:W-:Y:S01]  /*3ce0*/  IMAD.HI.U32 R35, R8.reuse, R7, RZ ;  /* 0x0000000708237227 */ /* 0x040fe200078e00ff */
[----:B------:R-:W-:Y:S02]  /*3cf0*/  SEL R11, R19, R34, !P4 ;  /* 0x00000022130b7207 */ /* 0x000fe40006000000 */
[----:B------:R-:W-:Y:S01]  /*3d00*/  SHF.R.U32.HI R36, RZ, R17, R36 ;  /* 0x00000011ff247219 */ /* 0x000fe20000011624 */
[----:B------:R-:W-:Y:S01]  /*3d10*/  IMAD.HI.U32 R38, R3, R4, RZ ;  /* 0x0000000403267227 */ /* 0x000fe200078e00ff */
[----:B------:R-:W-:Y:S03]  /*3d20*/  SHF.R.U32.HI R35, RZ, R18, R35 ;  /* 0x00000012ff237219 */ /* 0x000fe60000011623 */
[----:B------:R-:W-:Y:S01]  /*3d30*/  IMAD.HI.U32 R34, R11, R4, RZ ;  /* 0x000000040b227227 */ /* 0x000fe200078e00ff */
[----:B------:R-:W-:Y:S02]  /*3d40*/  @P2 SHF.R.U32.HI R3, RZ, R5, R38 ;  /* 0x00000005ff032219 */ /* 0x000fe40000011626 */
[----:B------:R-:W-:Y:S02]  /*3d50*/  SEL R9, R8, R35, !P0 ;  /* 0x0000002308097207 */ /* 0x000fe40004000000 */
[----:B------:R-:W-:Y:S01]  /*3d60*/  @P2 SHF.R.U32.HI R11, RZ, R5, R34 ;  /* 0x00000005ff0b2219 */ /* 0x000fe20000011622 */
[C---:B------:R-:W-:Y:S01]  /*3d70*/  IMAD R10, R72.reuse, R3, RZ ;  /* 0x00000003480a7224 */ /* 0x040fe200078e02ff */
[----:B------:R-:W-:Y:S01]  /*3d80*/  SEL R3, R13, R36, !P4 ;  /* 0x000000240d037207 */ /* 0x000fe20006000000 */
[C---:B------:R-:W-:Y:S03]  /*3d90*/  IMAD.HI.U32 R14, R9.reuse, R4, RZ ;  /* 0x00000004090e7227 */ /* 0x040fe600078e00ff */
[----:B------:R-:W-:Y:S01]  /*3da0*/  ISETP.GE.AND P0, PT, R9, R10, PT ;  /* 0x0000000a0900720c */ /* 0x000fe20003f06270 */
[C---:B------:R-:W-:Y:S01]  /*3db0*/  IMAD R12, R72.reuse, R11, RZ ;  /* 0x0000000b480c7224 */ /* 0x040fe200078e02ff */
[-C--:B------:R-:W-:Y:S04]  /*3dc0*/  SHF.R.U32.HI R14, RZ, R5.reuse, R14 ;  /* 0x00000005ff0e7219 */ /* 0x080fe8000001160e */
[----:B------:R-:W-:Y:S02]  /*3dd0*/  ISETP.GE.OR P0, PT, R3, R12, P0 ;  /* 0x0000000c0300720c */ /* 0x000fe40000706670 */
[----:B------:R-:W-:Y:S05]  /*3de0*/  SEL R15, R9, R14, !P2 ;  /* 0x0000000e090f7207 */ /* 0x000fea0005000000 */
[----:B------:R-:W-:Y:S04]  /*3df0*/  IMAD.MOV R14, RZ, RZ, -R15 ;  /* 0x000000ffff0e7224 */ /* 0x000fe800078e0a0f */
[----:B------:R-:W-:Y:S02]  /*3e00*/  IMAD R14, R72, R14, R9 ;  /* 0x0000000e480e7224 */ /* 0x000fe400078e0209 */
[C---:B------:R-:W-:Y:S05]  /*3e10*/  @!P0 IMAD.HI.U32 R10, R3.reuse, R4, RZ ;  /* 0x00000004030a8227 */ /* 0x040fea00078e00ff */
[----:B------:R-:W-:Y:S04]  /*3e20*/  @!P0 SHF.R.U32.HI R10, RZ, R5, R10 ;  /* 0x00000005ff0a8219 */ /* 0x000fe8000001160a */
[----:B------:R-:W-:Y:S01]  /*3e30*/  @!P0 SEL R0, R3, R10, !P2 ;  /* 0x0000000a03008207 */ /* 0x000fe20005000000 */
[----:B------:R-:W-:Y:S03]  /*3e40*/  IMAD.MOV R10, RZ, RZ, -R3 ;  /* 0x000000ffff0a7224 */ /* 0x000fe600078e0a03 */
[----:B------:R-:W-:Y:S01]  /*3e50*/  @!P0 IADD3 R15, PT, PT, R15, -R0, RZ ;  /* 0x800000000f0f8210 */ /* 0x000fe20007ffe0ff */
[----:B------:R-:W-:Y:S01]  /*3e60*/  @!P0 IMAD R0, R11, R14, R0 ;  /* 0x0000000e0b008224 */ /* 0x000fe200078e0200 */
[----:B------:R-:W-:Y:S01]  /*3e70*/  IADD3 R11, PT, PT, -R9, RZ, RZ ;  /* 0x000000ff090b7210 */ /* 0x000fe20007ffe1ff */
[----:B------:R-:W-:Y:S02]  /*3e80*/  IMAD R13, R2, R10, R13 ;  /* 0x0000000a020d7224 */ /* 0x000fe400078e020d */
[----:B------:R-:W-:Y:S02]  /*3e90*/  @!P0 IMAD R9, R15, R72, R3 ;  /* 0x000000480f098224 */ /* 0x000fe400078e0203 */
[----:B------:R-:W-:Y:S02]  /*3ea0*/  @!P0 IMAD.MOV.U32 R3, RZ, RZ, R0 ;  /* 0x000000ffff038224 */ /* 0x000fe400078e0000 */
[----:B------:R-:W-:Y:S02]  /*3eb0*/  IMAD R8, R6, R11, R8 ;  /* 0x0000000b06087224 */ /* 0x000fe400078e0208 */
[----:B------:R-:W-:Y:S02]  /*3ec0*/  IMAD R13, R3, R2, R13 ;  /* 0x00000002030d7224 */ /* 0x000fe400078e020d */
[----:B------:R-:W-:Y:S02]  /*3ed0*/  IMAD R8, R9, R6, R8 ;  /* 0x0000000609087224 */ /* 0x000fe400078e0208 */
.L_x_70:
[----:B------:R-:W-:Y:S05]  /*3ee0*/  BRA.U UP1, `(.L_x_71) ;  /* 0x0000000101107547 */ /* 0x000fea000b800000 */
[----:B------:R-:W-:Y:S04]  /*3ef0*/  MOV R0, UR6 ;  /* 0x0000000600007c02 */ /* 0x000fe80008000f00 */
[----:B------:R-:W-:Y:S04]  /*3f00*/  SHF.L.U32 R3, R0, 0x1f, RZ ;  /* 0x0000001f00037819 */ /* 0x000fe800000006ff */
[----:B------:R-:W2:Y:S02]  /*3f10*/  SYNCS.PHASECHK.TRANS64.TRYWAIT P0, [UR7+0xb8], R3 ;  /* 0x0000b803ff0075a7 */ /* 0x000ea40008001107 */
[----:B--2---:R-:W-:Y:S05]  /*3f20*/  @!P0 BRA `(.L_x_72) ;  /* 0x0000007800388947 */ /* 0x004fea0003800000 */
.L_x_71:
[----:B------:R-:W-:Y:S02]  /*3f30*/  R2UR UR35, R21 ;  /* 0x00000000152372ca */ /* 0x000fe400000e0000 */
[----:B------:R-:W-:Y:S02]  /*3f40*/  R2UR UR34, R20 ;  /* 0x00000000142272ca */ /* 0x000fe400000e0000 */
[----:B------:R-:W-:Y:S02]  /*3f50*/  ISETP.NE.U32.AND P2, PT, RZ, UR4, PT ;  /* 0x00000004ff007c0c */ /* 0x000fe4000bf45070 */
[----:B------:R-:W-:Y:S02]  /*3f60*/  SHF.L.U32 R12, R31, 0x1f, RZ ;  /* 0x0000001f1f0c7819 */ /* 0x000fe400000006ff */
[----:B------:R-:W-:Y:S05]  /*3f70*/  ISETP.NE.AND.EX P2, PT, RZ, UR5, PT, P2 ;  /* 0x00000005ff007c0c */ /* 0x000fea000bf45320 */
[----:B------:R-:W-:Y:S02]  /*3f80*/  USHF.L.U32 UR35, UR35, 0x7, URZ ;  /* 0x0000000723237899 */ /* 0x000fe400080006ff */
[----:B------:R-:W-:Y:S01]  /*3f90*/  USHF.L.U32 UR34, UR34, 0x8, URZ ;  /* 0x0000000822227899 */ /* 0x000fe200080006ff */
[----:B------:R-:W-:Y:S11]  /*3fa0*/  BRA.U !UP3, `(.L_x_73) ;  /* 0x000000010b347547 */ /* 0x000ff6000b800000 */
[----:B------:R-:W-:Y:S01]  /*3fb0*/  UPLOP3.LUT UP0, UPT, UPT, UPT, UP2, 0x80, 0x8 ;  /* 0x000000000008789c */ /* 0x000fe20003f0f020 */
[----:B--2---:R-:W-:Y:S02]  /*3fc0*/  HFMA2 R0, -RZ, RZ, 0, 5.9604644775390625e-08 ;  /* 0x00000001ff007431 */ /* 0x004fe400000001ff */
[----:B------:R-:W-:Y:S03]  /*3fd0*/  IMAD.MOV.U32 R171, RZ, RZ, 0x1 ;  /* 0x00000001ffab7424 */ /* 0x000fe600078e00ff */
[----:B------:R-:W-:Y:S05]  /*3fe0*/  PLOP3.LUT P0, PT, PT, PT, UP0, 0x80, 0x8 ;  /* 0x000000000008781c */ /* 0x000fea0003f0f008 */
[----:B------:R-:W2:Y:S01]  /*3ff0*/  @UP0 LDCU.64 UR10, c[0x0][0x888] ;  /* 0x00011100ff0a07ac */ /* 0x000ea20008000a00 */
[----:B------:R-:W-:Y:S07]  /*4000*/  @UP0 UIMAD UR8, UR36, UR4, URZ ;  /* 0x00000004240802a4 */ /* 0x000fee000f8e02ff */
[----:B------:R-:W-:Y:S01]  /*4010*/  @!P0 PRMT R171, R0, 0x7610, R171 ;  /* 0x0000761000ab8816 */ /* 0x000fe200000000ab */
[----:B--2---:R-:W-:Y:S03]  /*4020*/  @UP0 UIMAD.WIDE UR10, UR8, 0x4, UR10 ;  /* 0x00000004080a08a5 */ /* 0x004fe6000f8e020a */
[----:B------:R-:W2:Y:S03]  /*4030*/  @!UP0 LDCU UR8, c[0x0][0x880] ;  /* 0x00011000ff0887ac */ /* 0x000ea60008000800 */
[----:B------:R-:W-:Y:S01]  /*4040*/  IMAD.U32 R10, RZ, RZ, UR10 ;  /* 0x0000000aff0a7e24 */ /* 0x000fe2000f8e00ff */
[----:B------:R-:W-:Y:S05]  /*4050*/  MOV R11, UR11 ;  /* 0x0000000b000b7c02 */ /* 0x000fea0008000f00 */
[----:B-----5:R3:W5:Y:S02]  /*4060*/  @P0 LDG.E R81, desc[UR46][R10.64] ;  /* 0x0000002e0a510981 */ /* 0x020764000c1e1900 */
[----:B--23--:R-:W-:Y:S07]  /*4070*/  @!P0 IMAD.U32 R81, RZ, RZ, UR8 ;  /* 0x00000008ff518e24 */ /* 0x00cfee000f8e00ff */
.L_x_73:
[----:B-----5:R-:W-:Y:S01]  /*4080*/  @!P2 FSETP.EQ.AND P0, PT, R81, RZ, PT ;  /* 0x000000ff5100a20b */ /* 0x020fe20003f02000 */
[----:B------:R-:W-:Y:S01]  /*4090*/  @!UPT UIADD3 URZ, UPT, UPT, URZ, URZ, URZ ;  /* 0x000000fffffff290 */ /* 0x000fe2000fffe0ff */
[----:B------:R-:W-:Y:S11]  /*40a0*/  @!P2 BRA `(.L_x_74) ;  /* 0x000000000014a947 */ /* 0x000ff60003800000 */
[----:B------:R-:W-:Y:S02]  /*40b0*/  LOP3.LUT P2, RZ, R171, 0xff, RZ, 0xc0, !PT ;  /* 0x000000ffabff7812 */ /* 0x000fe4000784c0ff */
[----:B------:R-:W-:Y:S04]  /*40c0*/  PLOP3.LUT P0, PT, PT, PT, UP0, 0x80, 0x8 ;  /* 0x000000000008781c */ /* 0x000fe80003f0f008 */
[----:B------:R-:W-:Y:S07]  /*40d0*/  PLOP3.LUT P0, PT, P0, PT, PT, 0x8, 0x80 ;  /* 0x000000000080781c */ /* 0x000fee000070e170 */
[----:B------:R-:W-:Y:S11]  /*40e0*/  @P2 FSETP.EQ.AND P0, PT, R81, RZ, PT ;  /* 0x000000ff5100220b */ /* 0x000ff60003f02000 */
[----:B------:R-:W-:Y:S02]  /*40f0*/  @!UPT UIADD3 URZ, UPT, UPT, URZ, URZ, URZ ;  /* 0x000000fffffff290 */ /* 0x000fe4000fffe0ff */
.L_x_74:
[----:B------:R-:W3:Y:S01]  /*4100*/  SYNCS.PHASECHK.TRANS64.TRYWAIT P2, [UR7+0x90], R12 ;  /* 0x0000900cff0075a7 */ /* 0x000ee20008041107 */
[----:B------:R-:W-:Y:S04]  /*4110*/  ELECT P4, URZ, PT ;  /* 0x0000000000ff782f */ /* 0x000fe80003880000 */
[----:B------:R-:W-:Y:S11]  /*4120*/  PLOP3.LUT P4, PT, P0, P4, PT, 0xf2, 0x2f ;  /* 0x00000000002f781c */ /* 0x000ff60000789e72 */
[----:B------:R-:W-:Y:S02]  /*4130*/  @!UPT UIADD3 URZ, UPT, UPT, URZ, URZ, URZ ;  /* 0x000000fffffff290 */ /* 0x000fe4000fffe0ff */
[----:B-1----:R-:W-:Y:S05]  /*4140*/  @!P4 IADD3 R9, P0, PT, R32, 0x580, RZ ;  /* 0x000005802009c810 */ /* 0x002fea0007f1e0ff */
[----:B--2---:R-:W-:Y:S01]  /*4150*/  @!P4 IMAD.X R0, RZ, RZ, R33, P0 ;  /* 0x000000ffff00c224 */ /* 0x004fe200000e0621 */
[----:B---3--:R-:W-:Y:S07]  /*4160*/  @!P2 BRA `(.L_x_75) ;  /* 0x0000007400c0a947 */ /* 0x008fee0003800000 */
.L_x_161:
[----:B------:R-:W-:Y:S01]  /*4170*/  @!P4 R2UR UR8, R0 ;  /* 0x000000000008c2ca */ /* 0x000fe200000e0000 */
[----:B------:R-:W-:Y:S01]  /*4180*/  VOTEU.ALL UP1, P4 ;  /* 0x0000000000ff7886 */ /* 0x000fe20002020000 */
[----:B------:R-:W-:Y:S01]  /*4190*/  @!P4 R2UR UR9, R9 ;  /* 0x000000000909c2ca */ /* 0x000fe200000e0000 */
[----:B------:R-:W-:Y:S01]  /*41a0*/  @!P4 IMAD.MOV.U32 R0, RZ, RZ, 0x2000 ;  /* 0x00002000ff00c424 */ /* 0x000fe200078e00ff */
[----:B------:R-:W-:Y:S01]  /*41b0*/  UMOV UR10, 0x0 ;  /* 0x00000000000a7882 */ /* 0x000fe20000000000 */
[----:B------:R-:W-:Y:S01]  /*41c0*/  UMOV UR11, 0x10000000 ;  /* 0x10000000000b7882 */ /* 0x000fe20000000000 */
[----:B------:R-:W-:Y:S01]  /*41d0*/  @!UP1 UIADD3 UR32, UPT, UPT, UR7, 0x200, URZ ;  /* 0x0000020007209890 */ /* 0x000fe2000fffe0ff */
[----:B------:R-:W-:Y:S01]  /*41e0*/  @!P4 IADD3 R9, P0, PT, R32, 0x580, RZ ;  /* 0x000005802009c810 */ /* 0x000fe20007f1e0ff */
[----:B------:R-:W-:Y:S05]  /*41f0*/  VOTEU.ALL UP1, P4 ;  /* 0x0000000000ff7886 */ /* 0x000fea0002020000 */
[----:B------:R-:W-:Y:S01]  /*4200*/  IMAD.U32 R11, RZ, RZ, UR8 ;  /* 0x00000008ff0b7e24 */ /* 0x000fe2000f8e00ff */
[----:B------:R-:W-:Y:S01]  /*4210*/  UPRMT UR8, UR37, 0x654, UR33 ;  /* 0x0000065425087896 */ /* 0x000fe20008000021 */
[----:B------:R-:W-:Y:S03]  /*4220*/  IMAD.U32 R10, RZ, RZ, UR9 ;  /* 0x00000009ff0a7e24 */ /* 0x000fe6000f8e00ff */
[----:B------:R-:W-:Y:S02]  /*4230*/  @!P4 R2UR UR15, R11 ;  /* 0x000000000b0fc2ca */ /* 0x000fe400000e0000 */
[----:B------:R-:W-:Y:S11]  /*4240*/  @!P4 R2UR UR14, R10 ;  /* 0x000000000a0ec2ca */ /* 0x000ff600000e0000 */
[----:B------:R-:W-:Y:S02]  /*4250*/  @!UPT UIADD3 URZ, UPT, UPT, URZ, URZ, URZ ;  /* 0x000000fffffff290 */ /* 0x000fe4000fffe0ff */
[----:B------:R2:W-:Y:S01]  /*4260*/  @!UP1 UTMALDG.3D [UR32], [UR14], desc[UR10] ;  /* 0x00000a200e0095b4 */ /* 0x0005e20008011000 */
[----:B------:R3:W-:Y:S01]  /*4270*/  @!P4 SYNCS.ARRIVE.TRANS64.RED.A0TR RZ, [UR7+0x70], R0 ;  /* 0x00007000ffffc9a7 */ /* 0x0007e20008300407 */
[----:B------:R-:W-:Y:S01]  /*4280*/  SYNCS.ARRIVE.TRANS64.RED.A1T0 RZ, [UR8], RZ ;  /* 0x000000ffffff79a7 */ /* 0x000fe20008100408 */
[----:B---3--:R-:W-:Y:S01]  /*4290*/  @!P4 IMAD.X R0, RZ, RZ, R33, P0 ;  /* 0x000000ffff00c224 */ /* 0x008fe200000e0621 */
[----:B------:R-:W3:Y:S02]  /*42a0*/  SYNCS.PHASECHK.TRANS64.TRYWAIT P2, [UR7+0x98], R12 ;  /* 0x0000980cff0075a7 */ /* 0x000ee40008041107 */
[----:B--23--:R-:W-:Y:S05]  /*42b0*/  @!P2 BRA `(.L_x_76) ;  /* 0x000000740084a947 */ /* 0x00cfea0003800000 */
.L_x_163:
        /* <DEDUP_REMOVED lines=8> */
[----:B------:R-:W-:Y:S01]  /*4340*/  @!UP1 UIADD3 UR24, UPT, UPT, UR7, 0x2200, URZ ;  /* 0x0000220007189890 */ /* 0x000fe2000fffe0ff */
[----:B------:R-:W-:Y:S01]  /*4350*/  VOTEU.ALL UP1, P4 ;  /* 0x0000000000ff7886 */ /* 0x000fe20002020000 */
[----:B------:R-:W-:Y:S01]  /*4360*/  UMOV UR27, UR35 ;  /* 0x00000023001b7c82 */ /* 0x000fe20008000000 */
[----:B------:R-:W-:Y:S02]  /*4370*/  UMOV UR28, UR36 ;  /* 0x00000024001c7c82 */ /* 0x000fe40008000000 */
[----:B------:R-:W-:Y:S01]  /*4380*/  IMAD.U32 R11, RZ, RZ, UR8 ;  /* 0x00000008ff0b7e24 */ /* 0x000fe2000f8e00ff */
[----:B------:R-:W-:Y:S01]  /*4390*/  UPRMT UR8, UR37, 0x654, UR25 ;  /* 0x0000065425087896 */ /* 0x000fe20008000019 */
[----:B------:R-:W-:Y:S02]  /*43a0*/  IMAD.U32 R10, RZ, RZ, UR9 ;  /* 0x00000009ff0a7e24 */ /* 0x000fe4000f8e00ff */
[----:B------:R-:W-:Y:S01]  /*43b0*/  @!P4 IMAD.X R20, RZ, RZ, R33, P0 ;  /* 0x000000ffff14c224 */ /* 0x000fe200000e0621 */
[----:B------:R-:W-:Y:S02]  /*43c0*/  @!P4 R2UR UR15, R11 ;  /* 0x000000000b0fc2ca */ /* 0x000fe400000e0000 */
[----:B------:R-:W-:Y:S11]  /*43d0*/  @!P4 R2UR UR14, R10 ;  /* 0x000000000a0ec2ca */ /* 0x000ff600000e0000 */
[----:B------:R-:W-:Y:S02]  /*43e0*/  @!UPT UIADD3 URZ, UPT, UPT, URZ, URZ, URZ ;  /* 0x000000fffffff290 */ /* 0x000fe4000fffe0ff */
[----:B------:R2:W-:Y:S01]  /*43f0*/  @!UP1 UTMALDG.3D [UR24], [UR14], desc[UR10] ;  /* 0x00000a180e0095b4 */ /* 0x0005e20008011000 */
[----:B------:R2:W-:Y:S01]  /*4400*/  @!P4 SYNCS.ARRIVE.TRANS64.RED.A0TR RZ, [UR7+0x78], R0 ;  /* 0x00007800ffffc9a7 */ /* 0x0005e20008300407 */
[----:B------:R-:W-:Y:S01]  /*4410*/  SYNCS.ARRIVE.TRANS64.RED.A1T0 RZ, [UR8], RZ ;  /* 0x000000ffffff79a7 */ /* 0x000fe20008100408 */
[----:B------:R-:W3:Y:S02]  /*4420*/  SYNCS.PHASECHK.TRANS64.TRYWAIT P2, [UR7+0xa0], R12 ;  /* 0x0000a00cff0075a7 */ /* 0x000ee40008041107 */
[----:B--23--:R-:W-:Y:S05]  /*4430*/  @!P2 BRA `(.L_x_77) ;  /* 0x00000074003ca947 */ /* 0x00cfea0003800000 */
.L_x_165:
[----:B------:R-:W2:Y:S01]  /*4440*/  LDC.64 R14, c[0x0][0xb10] ;  /* 0x0002c400ff0e7b82 */ /* 0x000ea20000000a00 */
[----:B------:R-:W-:Y:S01]  /*4450*/  @!P4 R2UR UR8, R20 ;  /* 0x000000001408c2ca */ /* 0x000fe200000e0000 */
[----:B------:R-:W-:Y:S01]  /*4460*/  VOTEU.ALL UP1, P4 ;  /* 0x0000000000ff7886 */ /* 0x000fe20002020000 */
[----:B------:R-:W-:Y:S01]  /*4470*/  @!P4 R2UR UR9, R21 ;  /* 0x000000001509c2ca */ /* 0x000fe200000e0000 */
[----:B------:R-:W-:Y:S01]  /*4480*/  UMOV UR10, 0x0 ;  /* 0x00000000000a7882 */ /* 0x000fe20000000000 */
[----:B------:R-:W-:Y:S03]  /*4490*/  UMOV UR11, 0x10000000 ;  /* 0x10000000000b7882 */ /* 0x000fe60000000000 */
[----:B------:R-:W3:Y:S01]  /*44a0*/  LDC.64 R10, c[0x0][0xb18] ;  /* 0x0002c600ff0a7b82 */ /* 0x000ee20000000a00 */
[----:B------:R-:W-:Y:S01]  /*44b0*/  @!UP1 UIADD3 UR18, UPT, UPT, UR34, 0x80, URZ ;  /* 0x0000008022129890 */ /* 0x000fe2000fffe0ff */
[----:B------:R-:W-:Y:S01]  /*44c0*/  @P3 SHF.R.U32.HI R28, RZ, 0x10, R25 ;  /* 0x00000010ff1c3819 */ /* 0x000fe20000011619 */
[----:B------:R-:W-:Y:S01]  /*44d0*/  @!UP1 UIADD3 UR16, UPT, UPT, UR7, 0x4200, URZ ;  /* 0x0000420007109890 */ /* 0x000fe2000fffe0ff */
[----:B------:R-:W-:Y:S01]  /*44e0*/  VIADD R30, R30, 0x1 ;  /* 0x000000011e1e7836 */ /* 0x000fe20000000000 */
[----:B------:R-:W-:Y:S03]  /*44f0*/  VOTEU.ALL UP1, P4 ;  /* 0x0000000000ff7886 */ /* 0x000fe60002020000 */
[----:B------:R-:W5:Y:S01]  /*4500*/  @!P1 LDC R0, c[0x0][0xb20] ;  /* 0x0002c800ff009b82 */ /* 0x000f620000000800 */
[----:B------:R-:W-:Y:S01]  /*4510*/  UMOV UR19, UR35 ;  /* 0x0000002300137c82 */ /* 0x000fe20008000000 */
[----:B------:R-:W-:Y:S01]  /*4520*/  IMAD.U32 R21, RZ, RZ, UR8 ;  /* 0x00000008ff157e24 */ /* 0x000fe2000f8e00ff */
[----:B------:R-:W-:Y:S05]  /*4530*/  UMOV UR20, UR36 ;  /* 0x0000002400147c82 */ /* 0x000fea0008000000 */
[----:B-1----:R-:W1:Y:S01]  /*4540*/  @!P1 LDC R3, c[0x0][0xb0c] ;  /* 0x0002c300ff039b82 */ /* 0x002e620000000800 */
[----:B------:R-:W-:Y:S01]  /*4550*/  IMAD.U32 R20, RZ, RZ, UR9 ;  /* 0x00000009ff147e24 */ /* 0x000fe2000f8e00ff */
[----:B------:R-:W-:Y:S01]  /*4560*/  UPRMT UR8, UR37, 0x654, UR17 ;  /* 0x0000065425087896 */ /* 0x000fe20008000011 */
[----:B------:R-:W-:Y:S03]  /*4570*/  @!P4 R2UR UR15, R21 ;  /* 0x00000000150fc2ca */ /* 0x000fe600000e0000 */
[----:B------:R-:W-:Y:S01]  /*4580*/  @!P4 R2UR UR14, R20 ;  /* 0x00000000140ec2ca */ /* 0x000fe200000e0000 */
[----:B------:R-:W-:Y:S11]  /*4590*/  @!P4 IMAD.MOV.U32 R20, RZ, RZ, 0x2000 ;  /* 0x00002000ff14c424 */ /* 0x000ff600078e00ff */
[----:B------:R-:W-:Y:S01]  /*45a0*/  @!UPT UIADD3 URZ, UPT, UPT, URZ, URZ, URZ ;  /* 0x000000fffffff290 */ /* 0x000fe2000fffe0ff */
[----:B------:R1:W-:Y:S01]  /*45b0*/  @!UP1 UTMALDG.3D [UR16], [UR14], desc[UR10] ;  /* 0x00000a100e0095b4 */ /* 0x0003e20008011000 */
[----:B------:R1:W-:Y:S02]  /*45c0*/  @!P4 SYNCS.ARRIVE.TRANS64.RED.A0TR RZ, [UR7+0x80], R20 ;  /* 0x00008014ffffc9a7 */ /* 0x0003e40008300407 */
[----:B-1----:R-:W-:Y:S01]  /*45d0*/  @!P1 ISETP.NE.AND P2, PT, R3, 0x1, PT ;  /* 0x000000010300980c */ /* 0x002fe20003f45270 */
[C---:B--2---:R-:W-:Y:S01]  /*45e0*/  @!P1 IMAD.HI.U32 R14, R13.reuse, R14, RZ ;  /* 0x0000000e0d0e9227 */ /* 0x044fe200078e00ff */
[----:B---3--:R-:W-:Y:S03]  /*45f0*/  @!P1 ISETP.NE.AND P0, PT, R10, 0x1, PT ;  /* 0x000000010a00980c */ /* 0x008fe60003f05270 */
[C---:B------:R-:W-:Y:S01]  /*4600*/  @!P1 IMAD.HI.U32 R11, R8.reuse, R11, RZ ;  /* 0x0000000b080b9227 */ /* 0x040fe200078e00ff */
[----:B------:R-:W-:Y:S04]  /*4610*/  @!P1 SHF.R.U32.HI R14, RZ, R15, R14 ;  /* 0x0000000fff0e9219 */ /* 0x000fe8000001160e */
[----:B-----5:R-:W-:Y:S01]  /*4620*/  @!P1 SHF.R.U32.HI R9, RZ, R0, R11 ;  /* 0x00000000ff099219 */ /* 0x020fe2000001160b */
[----:B------:R-:W-:Y:S01]  /*4630*/  SYNCS.ARRIVE.TRANS64.RED.A1T0 RZ, [UR8], RZ ;  /* 0x000000ffffff79a7 */ /* 0x000fe20008100408 */
[----:B------:R-:W-:Y:S02]  /*4640*/  @!P1 SEL R14, R13, R14, !P2 ;  /* 0x0000000e0d0e9207 */ /* 0x000fe40005000000 */
[----:B------:R-:W-:Y:S01]  /*4650*/  @!P1 SEL R9, R8, R9, !P0 ;  /* 0x0000000908099207 */ /* 0x000fe20004000000 */
[----:B------:R-:W1:Y:S04]  /*4660*/  SYNCS.PHASECHK.TRANS64.TRYWAIT P5, [UR7+0xa8], R12 ;  /* 0x0000a80cff0075a7 */ /* 0x000e6800080a1107 */
[----:B------:R-:W-:Y:S02]  /*4670*/  @!P1 IMAD.IADD R0, R9, 0x1, -R14 ;  /* 0x0000000109009824 */ /* 0x000fe400078e0a0e */
[----:B------:R-:W-:Y:S02]  /*4680*/  @!P1 IMAD.IADD R9, R14, 0x1, -R9 ;  /* 0x000000010e099824 */ /* 0x000fe400078e0a09 */
[----:B------:R-:W-:Y:S02]  /*4690*/  @!P1 IMAD R13, R0, R3, R13 ;  /* 0x00000003000d9224 */ /* 0x000fe400078e020d */
[----:B------:R-:W-:Y:S01]  /*46a0*/  @!P1 IMAD R8, R9, R10, R8 ;  /* 0x0000000a09089224 */ /* 0x000fe200078e0208 */
[----:B-1----:R-:W-:Y:S06]  /*46b0*/  @!P5 BRA `(.L_x_78) ;  /* 0x0000007000b4d947 */ /* 0x002fec0003800000 */
.L_x_167:
[----:B-1----:R-:W-:Y:S01]  /*46c0*/  @!P4 IADD3 R3, P0, PT, R32, 0x580, RZ ;  /* 0x000005802003c810 */ /* 0x002fe20007f1e0ff */
[----:B------:R-:W-:Y:S01]  /*46d0*/  VOTEU.ALL UP1, P4 ;  /* 0x0000000000ff7886 */ /* 0x000fe20002020000 */
[----:B------:R-:W-:Y:S01]  /*46e0*/  UMOV UR18, 0x0 ;  /* 0x0000000000127882 */ /* 0x000fe20000000000 */
[----:B------:R-:W-:Y:S01]  /*46f0*/  UMOV UR19, 0x10000000 ;  /* 0x1000000000137882 */ /* 0x000fe20000000000 */
[----:B------:R-:W-:Y:S01]  /*4700*/  @!P4 R2UR UR9, R3 ;  /* 0x000000000309c2ca */ /* 0x000fe200000e0000 */
[----:B------:R-:W-:Y:S01]  /*4710*/  @!P4 IMAD.X R0, RZ, RZ, R33, P0 ;  /* 0x000000ffff00c224 */ /* 0x000fe200000e0621 */
[----:B------:R-:W-:Y:S01]  /*4720*/  @!UP1 UIADD3 UR10, UPT, UPT, UR34, 0xc0, URZ ;  /* 0x000000c0220a9890 */ /* 0x000fe2000fffe0ff */
[----:B------:R-:W-:Y:S01]  /*4730*/  ISETP.NE.AND P0, PT, R30, 0x2, PT ;  /* 0x000000021e00780c */ /* 0x000fe20003f05270 */
[----:B------:R-:W-:Y:S01]  /*4740*/  UMOV UR11, UR35 ;  /* 0x00000023000b7c82 */ /* 0x000fe20008000000 */
[----:B------:R-:W-:Y:S01]  /*4750*/  UMOV UR12, UR36 ;  /* 0x00000024000c7c82 */ /* 0x000fe20008000000 */
[----:B------:R-:W-:Y:S01]  /*4760*/  @!P4 R2UR UR8, R0 ;  /* 0x000000000008c2ca */ /* 0x000fe200000e0000 */
[----:B------:R-:W-:Y:S01]  /*4770*/  IMAD.IADD R20, R8, 0x1, R147 ;  /* 0x0000000108147824 */ /* 0x000fe200078e0293 */
[----:B------:R-:W-:Y:S01]  /*4780*/  @P3 R2UR UR36, R28 ;  /* 0x000000001c2432ca */ /* 0x000fe200000e0000 */
[----:B------:R-:W-:Y:S01]  /*4790*/  IMAD.IADD R21, R13, 0x1, R170 ;  /* 0x000000010d157824 */ /* 0x000fe200078e02aa */
[----:B------:R-:W-:Y:S02]  /*47a0*/  SEL R0, RZ, 0x1, P0 ;  /* 0x00000001ff007807 */ /* 0x000fe40000000000 */
[----:B------:R-:W-:Y:S01]  /*47b0*/  LOP3.LUT R31, R31, 0x1, RZ, 0x3c, !PT ;  /* 0x000000011f1f7812 */ /* 0x000fe200078e3cff */
[----:B------:R-:W-:Y:S01]  /*47c0*/  IMAD.U32 R10, RZ, RZ, UR9 ;  /* 0x00000009ff0a7e24 */ /* 0x000fe2000f8e00ff */
[----:B------:R-:W-:Y:S01]  /*47d0*/  @!UP1 UIADD3 UR9, UPT, UPT, UR7, 0x88, URZ ;  /* 0x0000008807099890 */ /* 0x000fe2000fffe0ff */
[----:B------:R-:W-:Y:S02]  /*47e0*/  LOP3.LUT R29, R29, R0, RZ, 0x3c, !PT ;  /* 0x000000001d1d7212 */ /* 0x000fe400078e3cff */
[----:B------:R-:W-:Y:S02]  /*47f0*/  SEL R30, R30, RZ, P0 ;  /* 0x000000ff1e1e7207 */ /* 0x000fe40000000000 */
[----:B------:R-:W-:Y:S01]  /*4800*/  IMAD.U32 R11, RZ, RZ, UR8 ;  /* 0x00000008ff0b7e24 */ /* 0x000fe2000f8e00ff */
[----:B------:R-:W-:Y:S01]  /*4810*/  @!P4 R2UR UR14, R10 ;  /* 0x000000000a0ec2ca */ /* 0x000fe200000e0000 */
[----:B------:R-:W-:Y:S01]  /*4820*/  @!UP1 UIADD3 UR8, UPT, UPT, UR7, 0x6200, URZ ;  /* 0x0000620007089890 */ /* 0x000fe2000fffe0ff */
[----:B------:R-:W-:Y:S02]  /*4830*/  VOTEU.ALL UP1, P4 ;  /* 0x0000000000ff7886 */ /* 0x000fe40002020000 */
[----:B------:R-:W-:Y:S11]  /*4840*/  @!P4 R2UR UR15, R11 ;  /* 0x000000000b0fc2ca */ /* 0x000ff600000e0000 */
[----:B------:R-:W-:Y:S02]  /*4850*/  @!UPT UIADD3 URZ, UPT, UPT, URZ, URZ, URZ ;  /* 0x000000fffffff290 */ /* 0x000fe4000fffe0ff */
[----:B------:R2:W-:Y:S01]  /*4860*/  @!UP1 UTMALDG.3D [UR8], [UR14], desc[UR18] ;  /* 0x000012080e0095b4 */ /* 0x0005e20008011000 */
[----:B------:R2:W-:Y:S01]  /*4870*/  @!P4 SYNCS.ARRIVE.TRANS64.RED.A0TR RZ, [UR7+0x88], R23 ;  /* 0x00008817ffffc9a7 */ /* 0x0005e20008300407 */
[----:B------:R-:W-:Y:S01]  /*4880*/  UPLOP3.LUT UP1, UPT, UPT, UPT, UPT, 0x80, 0x8 ;  /* 0x000000000008789c */ /* 0x000fe20003f2f070 */
[----:B------:R-:W-:Y:S01]  /*4890*/  SYNCS.ARRIVE.TRANS64.RED.A1T0 RZ, [UR13], RZ ;  /* 0x000000ffffff79a7 */ /* 0x000fe2000810040d */
[----:B------:R-:W-:Y:S09]  /*48a0*/  @P3 BRA `(.L_x_79) ;  /* 0xfffffff000943947 */ /* 0x000ff2000383ffff */
[----:B------:R-:W-:-:S04]  /*48b0*/  SHF.L.U32 R3, R31, 0x1f, RZ ;  /* 0x0000001f1f037819 */ /* 0x000fc800000006ff */
[----:B------:R-:W1:Y:S02]  /*48c0*/  SYNCS.PHASECHK.TRANS64.TRYWAIT P0, [UR7+0x90], R3 ;  /* 0x00009003ff0075a7 */ /* 0x000e640008001107 */
[----:B-1----:R-:W-:Y:S05]  /*48d0*/  @!P0 BRA `(.L_x_80) ;  /* 0x0000007000448947 */ /* 0x002fea0003800000 */
.L_x_169:
[----:B------:R-:W3:Y:S02]  /*48e0*/  SYNCS.PHASECHK.TRANS64.TRYWAIT P0, [UR7+0x98], R3 ;  /* 0x00009803ff0075a7 */ /* 0x000ee40008001107 */
[----:B---3--:R-:W-:Y:S05]  /*48f0*/  @!P0 BRA `(.L_x_81) ;  /* 0x0000007000548947 */ /* 0x008fea0003800000 */
.L_x_171:
[----:B------:R-:W3:Y:S02]  /*4900*/  SYNCS.PHASECHK.TRANS64.TRYWAIT P0, [UR7+0xa0], R3 ;  /* 0x0000a003ff0075a7 */ /* 0x000ee40008001107 */
[----:B---3--:R-:W-:Y:S05]  /*4910*/  @!P0 BRA `(.L_x_82) ;  /* 0x0000007000648947 */ /* 0x008fea0003800000 */
.L_x_173:
[----:B-1----:R-:W-:-:S07]  /*4920*/  MOV R0, UR7 ;  /* 0x0000000700007c02 */ /* 0x002fce0008000f00 */
.L_x_83:
[----:B-1----:R-:W-:-:S04]  /*4930*/  SHF.L.U32 R3, R31, 0x1f, RZ ;  /* 0x0000001f1f037819 */ /* 0x002fc800000006ff */
[----:B------:R1:W3:Y:S03]  /*4940*/  SYNCS.PHASECHK.TRANS64.TRYWAIT P0, [R0+URZ+0xa8], R3 ;  /* 0x0000a803000075a7 */ /* 0x0002e600080011ff */
[----:B---3--:R-:W-:Y:S05]  /*4950*/  @!P0 NANOSLEEP.SYNCS 0x989680 ;  /* 0x009896800000895d */ /* 0x008fea0003900000 */
[----:B------:R-:W3:Y:S02]  /*4960*/  @!P0 SYNCS.PHASECHK.TRANS64 P0, [R0+URZ+0xa8], R3 ;  /* 0x0000a803000085a7 */ /* 0x000ee400080010ff */
[----:B--23--:R-:W-:Y:S05]  /*4970*/  @P0 EXIT ;  /* 0x000000000000094d */ /* 0x00cfea0003800000 */
[----:B------:R-:W-:Y:S05]  /*4980*/  BRA `(.L_x_83) ;  /* 0xfffffffc00e87947 */ /* 0x000fea000383ffff */
.L_x_68:
[----:B------:R-:W-:-:S06]  /*4990*/  UISETP.GE.AND UP1, UPT, UR8, 0x4, UPT ;  /* 0x000000040800788c */ /* 0x000fcc000bf26270 */
[----:B------:R-:W-:-:S13]  /*49a0*/  PLOP3.LUT P0, PT, PT, PT, UP1, 0x80, 0x8 ;  /* 0x000000000008781c */ /* 0x000fda0003f0f018 */
[----:B------:R-:W-:Y:S05]  /*49b0*/  @!P0 EXIT ;  /* 0x000000000000894d */ /* 0x000fea0003800000 */
[----:B------:R-:W-:Y:S01]  /*49c0*/  BAR.SYNC.DEFER_BLOCKING 0x6, 0xa0 ;  /* 0x0182800000007b1d */ /* 0x000fe20000010000 */
[C---:B------:R-:W-:Y:S01]  /*49d0*/  IMAD.SHL.U32 R3, R185.reuse, 0x40, RZ ;  /* 0x00000040b9037824 */ /* 0x040fe200078e00ff */
[C---:B------:R-:W-:Y:S01]  /*49e0*/  LOP3.LUT R189, R185.reuse, 0x60, RZ, 0xc0, !PT ;  /* 0x00000060b9bd7812 */ /* 0x040fe200078ec0ff */
[C---:B------:R-:W-:Y:S01]  /*49f0*/  IMAD.SHL.U32 R172, R185.reuse, 0x8, RZ ;  /* 0x00000008b9ac7824 */ /* 0x040fe200078e00ff */
[C---:B------:R-:W-:Y:S01]  /*4a00*/  LOP3.LUT R187, R185.reuse, 0x2, RZ, 0xc0, !PT ;  /* 0x00000002b9bb7812 */ /* 0x040fe200078ec0ff */
[----:B------:R-:W-:Y:S01]  /*4a10*/  IMAD.U32 R79, R185, 0x10000, RZ ;  /* 0x00010000b94f7824 */ /* 0x000fe200078e00ff */
[----:B------:R-:W-:Y:S02]  /*4a20*/  UMOV UR49, 0x400 ;  /* 0x0000040000317882 */ /* 0x000fe40000000000 */
[----:B------:R-:W1:Y:S01]  /*4a30*/  LDC R177, c[0x0][0x370] ;  /* 0x0000dc00ffb17b82 */ /* 0x000e620000000800 */
[----:B------:R-:W-:Y:S01]  /*4a40*/  ULEA UR49, UR37, UR49, 0x18 ;  /* 0x0000003125317291 */ /* 0x000fe2000f8ec0ff */
[----:B------:R-:W-:Y:S01]  /*4a50*/  LOP3.LUT R5, R3, 0x180, RZ, 0xc0, !PT ;  /* 0x0000018003057812 */ /* 0x000fe200078ec0ff */
[----:B------:R-:W-:Y:S01]  /*4a60*/  HFMA2 R191, -RZ, RZ, 0, 0 ;  /* 0x00000000ffbf7431 */ /* 0x000fe200000001ff */
[----:B------:R-:W-:Y:S01]  /*4a70*/  LOP3.LUT R79, R79, 0x600000, RZ, 0xc0, !PT ;  /* 0x006000004f4f7812 */ /* 0x000fe200078ec0ff */
[----:B------:R-:W-:Y:S01]  /*4a80*/  UIADD3 UR4, UPT, UPT, UR49, 0x8200, URZ ;  /* 0x0000820031047890 */ /* 0x000fe2000fffe0ff */
[----:B------:R-:W-:Y:S01]  /*4a90*/  LOP3.LUT R172, R5, 0x30, R172, 0xf8, !PT ;  /* 0x0000003005ac7812 */ /* 0x000fe200078ef8ac */
[----:B------:R-:W-:Y:S01]  /*4aa0*/  IMAD.MOV.U32 R76, RZ, RZ, RZ ;  /* 0x000000ffff4c7224 */ /* 0x000fe200078e00ff */
[----:B------:R-:W2:Y:S01]  /*4ab0*/  LDC R74, c[0x0][0xb0c] ;  /* 0x0002c300ff4a7b82 */ /* 0x000ea20000000800 */
[----:B------:R-:W-:-:S02]  /*4ac0*/  LOP3.LUT R185, R185, 0x4, RZ, 0xc0, !PT ;  /* 0x00000004b9b97812 */ /* 0x000fc400078ec0ff */
[----:B------:R-:W-:Y:S02]  /*4ad0*/  CS2R R182, SRZ ;  /* 0x0000000000b67805 */ /* 0x000fe4000001ff00 */
[----:B------:R-:W-:Y:S02]  /*4ae0*/  LOP3.LUT R172, R172, 0x1e40, R3, 0xf8, !PT ;  /* 0x00001e40acac7812 */ /* 0x000fe400078ef803 */
[----:B------:R-:W-:Y:S02]  /*4af0*/  CS2R R180, SRZ ;  /* 0x0000000000b47805 */ /* 0x000fe4000001ff00 */
[----:B------:R-:W-:Y:S01]  /*4b00*/  IADD3 R184, PT, PT, -R185, 0x2, RZ ;  /* 0x00000002b9b87810 */ /* 0x000fe20007ffe1ff */
[----:B------:R-:W-:Y:S01]  /*4b10*/  IMAD.MOV R176, RZ, RZ, -R187 ;  /* 0x000000ffffb07224 */ /* 0x000fe200078e0abb */
[----:B------:R-:W-:Y:S01]  /*4b20*/  MOV R188, UR4 ;  /* 0x0000000400bc7c02 */ /* 0x000fe20008000f00 */
[----:B------:R-:W4:Y:S01]  /*4b30*/  LDC R174, c[0x0][0xb20] ;  /* 0x0002c800ffae7b82 */ /* 0x000f220000000800 */
[----:B------:R-:W3:Y:S01]  /*4b40*/  LDS R0, [UR49+0x150] ;  /* 0x00015031ff007984 */ /* 0x000ee20008000800 */
[----:B------:R-:W-:Y:S01]  /*4b50*/  VIADD R186, R172, UR49 ;  /* 0x00000031acba7c36 */ /* 0x000fe20008000000 */
[----:B------:R-:W1:Y:S01]  /*4b60*/  LDCU.64 UR52, c[0x0][0x348] ;  /* 0x00006900ff3477ac */ /* 0x000e620008000a00 */
[----:B------:R-:W-:-:S02]  /*4b70*/  IMAD.MOV R175, RZ, RZ, -R185 ;  /* 0x000000ffffaf7224 */ /* 0x000fc400078e0ab9 */
[----:B------:R-:W-:Y:S01]  /*4b80*/  VIADD R186, R186, 0x200 ;  /* 0x00000200baba7836 */ /* 0x000fe20000000000 */
[----:B------:R-:W1:Y:S01]  /*4b90*/  LDCU.64 UR38, c[0x0][0x888] ;  /* 0x00011100ff2677ac */ /* 0x000e620008000a00 */
[----:B------:R-:W1:Y:S01]  /*4ba0*/  LDC R73, c[0x0][0xb30] ;  /* 0x0002cc00ff497b82 */ /* 0x000e620000000800 */
[----:B------:R-:W1:Y:S01]  /*4bb0*/  LDCU.64 UR44, c[0x0][0x890] ;  /* 0x00011200ff2c77ac */ /* 0x000e620008000a00 */
[----:B------:R-:W-:-:S06]  /*4bc0*/  UIADD3 UR48, UPT, UPT, UR49, 0x200, URZ ;  /* 0x0000020031307890 */ /* 0x000fcc000fffe0ff */
[----:B------:R-:W1:Y:S08]  /*4bd0*/  LDC.64 R168, c[0x0][0xb10] ;  /* 0x0002c400ffa87b82 */ /* 0x000e700000000a00 */
[----:B------:R-:W1:Y:S08]  /*4be0*/  LDC.64 R70, c[0x0][0xb18] ;  /* 0x0002c600ff467b82 */ /* 0x000e700000000a00 */
[----:B------:R-:W1:Y:S08]  /*4bf0*/  LDC.64 R68, c[0x0][0xb28] ;  /* 0x0002ca00ff447b82 */ /* 0x000e700000000a00 */
[----:B------:R-:W1:Y:S01]  /*4c00*/  LDC.64 R166, c[0x0][0x8b0] ;  /* 0x00022c00ffa67b82 */ /* 0x000e620000000a00 */
[----:B---3--:R-:W-:-:S07]  /*4c10*/  IMAD.IADD R79, R0, 0x1, R79 ;  /* 0x00000001004f7824 */ /* 0x008fce00078e024f */
[----:B------:R-:W3:Y:S08]  /*4c20*/  LDC.64 R164, c[0x0][0x8a8] ;  /* 0x00022a00ffa47b82 */ /* 0x000ef00000000a00 */
[----:B--2-4-:R-:W1:Y:S02]  /*4c30*/  LDC R178, c[0x0][0x374] ;  /* 0x0000dd00ffb27b82 */ /* 0x014e640000000800 */
.L_x_128:
[C---:B------:R-:W-:Y:S02]  /*4c40*/  LEA R0, R191.reuse, UR49, 0x3 ;  /* 0x00000031bf007c11 */ /* 0x040fe4000f8e18ff */
[----:B------:R-:W-:Y:S02]  /*4c50*/  SHF.L.U32 R3, R182, 0x1f, RZ ;  /* 0x0000001fb6037819 */ /* 0x000fe400000006ff */
[----:B------:R-:W-:Y:S02]  /*4c60*/  LEA R16, R191, UR49, 0x4 ;  /* 0x00000031bf107c11 */ /* 0x000fe4000f8e20ff */
[----:B------:R-:W2:Y:S02]  /*4c70*/  SYNCS.PHASECHK.TRANS64.TRYWAIT P0, [R0+URZ+0xc0], R3 ;  /* 0x0000c003000075a7 */ /* 0x000ea400080011ff */
[----:B-12---:R-:W-:Y:S05]  /*4c80*/  @!P0 BRA `(.L_x_84) ;  /* 0x0000006c00a08947 */ /* 0x006fea0003800000 */
.L_x_174:
[----:B------:R-:W4:Y:S01]  /*4c90*/  LDC.64 R12, c[0x0][0xb10] ;  /* 0x0002c400ff0c7b82 */ /* 0x000f220000000a00 */
[----:B------:R-:W3:Y:S01]  /*4ca0*/  LDS.128 R16, [R16+0x130] ;  /* 0x0001300010107984 */ /* 0x000ee20000000c00 */
[----:B-1----:R-:W-:Y:S01]  /*4cb0*/  ISETP.NE.AND P1, PT, R73, 0x1, PT ;  /* 0x000000014900780c */ /* 0x002fe20003f25270 */
[----:B--2---:R-:W-:Y:S01]  /*4cc0*/  VIADD R0, R0, 0xd0 ;  /* 0x000000d000007836 */ /* 0x004fe20000000000 */
[----:B------:R-:W-:Y:S04]  /*4cd0*/  ISETP.GE.AND P0, PT, R72, 0x1, PT ;  /* 0x000000014800780c */ /* 0x000fe80003f06270 */
[----:B------:R-:W1:Y:S01]  /*4ce0*/  LDC.64 R10, c[0x0][0xb18] ;  /* 0x0002c600ff0a7b82 */ /* 0x000e620000000a00 */
[----:B------:R-:W-:Y:S01]  /*4cf0*/  PRMT R0, RZ, 0x654, R0 ;  /* 0x00000654ff007816 */ /* 0x000fe20000000000 */
[----:B------:R-:W-:Y:S01]  /*4d00*/  @!PT LDS RZ, [RZ] ;  /* 0x00000000fffff984 */ /* 0x000fe20000000800 */
[----:B------:R-:W-:Y:S01]  /*4d10*/  @!PT LDS RZ, [RZ] ;  /* 0x00000000fffff984 */ /* 0x000fe20000000800 */
[----:B------:R-:W-:Y:S01]  /*4d20*/  @!PT LDS RZ, [RZ] ;  /* 0x00000000fffff984 */ /* 0x000fe20000000800 */
[----:B------:R-:W-:Y:S01]  /*4d30*/  @!PT LDS RZ, [RZ] ;  /* 0x00000000fffff984 */ /* 0x000fe20000000800 */
[----:B------:R2:W-:Y:S06]  /*4d40*/  MEMBAR.ALL.CTA ;  /* 0x0000000000007992 */ /* 0x0005ec0000008000 */
[----:B--2---:R-:W2:Y:S01]  /*4d50*/  FENCE.VIEW.ASYNC.S ;  /* 0x00000000000073c6 */ /* 0x004ea20000000000 */
[----:B------:R-:W1:Y:S08]  /*4d60*/  @!P1 LDC R14, c[0x0][0xb20] ;  /* 0x0002c800ff0e9b82 */ /* 0x000e700000000800 */
[----:B------:R-:W1:Y:S01]  /*4d70*/  @!P1 LDC R9, c[0x0][0xb0c] ;  /* 0x0002c300ff099b82 */ /* 0x000e620000000800 */
[----:B--2---:R2:W-:Y:S01]  /*4d80*/  SYNCS.ARRIVE.TRANS64.RED.A1T0 RZ, [R0+URZ], RZ ;  /* 0x000000ff00ff79a7 */ /* 0x0045e200081004ff */
[----:B---3--:R-:W-:Y:S04]  /*4d90*/  LOP3.LUT P4, RZ, R18, 0x1, RZ, 0xc0, !PT ;  /* 0x0000000112ff7812 */ /* 0x008fe8000788c0ff */
[----:B------:R-:W-:Y:S09]  /*4da0*/  P2R R190, PR, RZ, 0x10 ;  /* 0x00000010ffbe7803 */ /* 0x000ff20000000000 */
[----:B------:R-:W-:Y:S02]  /*4db0*/  @P4 MOV R77, R16 ;  /* 0x00000010004d4202 */ /* 0x000fe40000000f00 */
[----:B------:R-:W-:Y:S01]  /*4dc0*/  @P4 LOP3.LUT R75, R17, 0xffff, RZ, 0xc0, !PT ;  /* 0x0000ffff114b4812 */ /* 0x000fe200078ec0ff */
[----:B--2-4-:R-:W-:Y:S06]  /*4dd0*/  @!P0 BRA `(.L_x_85) ;  /* 0x0000000000a48947 */ /* 0x014fec0003800000 */
[----:B------:R-:W-:Y:S01]  /*4de0*/  IMAD.HI.U32 R23, R178, R71, RZ ;  /* 0x00000047b2177227 */ /* 0x000fe200078e00ff */
[----:B------:R-:W-:Y:S02]  /*4df0*/  ISETP.NE.AND P0, PT, R70, 0x1, PT ;  /* 0x000000014600780c */ /* 0x000fe40003f05270 */
[----:B------:R-:W-:Y:S01]  /*4e00*/  ISETP.NE.AND P2, PT, R72, 0x1, PT ;  /* 0x000000014800780c */ /* 0x000fe20003f45270 */
[----:B------:R-:W-:Y:S01]  /*4e10*/  IMAD.HI.U32 R22, R177, R168, RZ ;  /* 0x000000a8b1167227 */ /* 0x000fe200078e00ff */
[----:B------:R-:W-:Y:S02]  /*4e20*/  SHF.R.U32.HI R23, RZ, R174, R23 ;  /* 0x000000aeff177219 */ /* 0x000fe40000011617 */
[----:B------:R-:W-:Y:S01]  /*4e30*/  ISETP.NE.AND P3, PT, R74, 0x1, PT ;  /* 0x000000014a00780c */ /* 0x000fe20003f65270 */
[----:B------:R-:W-:Y:S01]  /*4e40*/  IMAD.HI.U32 R26, R77, R168, RZ ;  /* 0x000000a84d1a7227 */ /* 0x000fe200078e00ff */
[----:B------:R-:W-:Y:S02]  /*4e50*/  SHF.R.U32.HI R22, RZ, R169, R22 ;  /* 0x000000a9ff167219 */ /* 0x000fe40000011616 */
[----:B------:R-:W-:Y:S01]  /*4e60*/  SEL R3, R178, R23, !P0 ;  /* 0x00000017b2037207 */ /* 0x000fe20004000000 */
[----:B------:R-:W-:Y:S01]  /*4e70*/  IMAD.HI.U32 R23, R75, R71, RZ ;  /* 0x000000474b177227 */ /* 0x000fe200078e00ff */
[----:B------:R-:W-:Y:S02]  /*4e80*/  SEL R7, R177, R22, !P3 ;  /* 0x00000016b1077207 */ /* 0x000fe40005800000 */
[----:B------:R-:W-:Y:S01]  /*4e90*/  SHF.R.U32.HI R26, RZ, R169, R26 ;  /* 0x000000a9ff1a7219 */ /* 0x000fe2000001161a */
[-C--:B------:R-:W-:Y:S04]  /*4ea0*/  IMAD.HI.U32 R22, R3, R68.reuse, RZ ;  /* 0x0000004403167227 */ /* 0x080fe800078e00ff */
[----:B------:R-:W-:Y:S01]  /*4eb0*/  IMAD.HI.U32 R24, R7, R68, RZ ;  /* 0x0000004407187227 */ /* 0x000fe200078e00ff */
[-C--:B------:R-:W-:Y:S02]  /*4ec0*/  @P2 SHF.R.U32.HI R3, RZ, R69.reuse, R22 ;  /* 0x00000045ff032219 */ /* 0x080fe40000011616 */
[----:B------:R-:W-:Y:S02]  /*4ed0*/  SHF.R.U32.HI R22, RZ, R174, R23 ;  /* 0x000000aeff167219 */ /* 0x000fe40000011617 */
[----:B------:R-:W-:Y:S01]  /*4ee0*/  @P2 SHF.R.U32.HI R7, RZ, R69, R24 ;  /* 0x00000045ff072219 */ /* 0x000fe20000011618 */
[C---:B------:R-:W-:Y:S01]  /*4ef0*/  IMAD R2, R72.reuse, R3, RZ ;  /* 0x0000000348027224 */ /* 0x040fe200078e02ff */
[----:B------:R-:W-:Y:S02]  /*4f00*/  SEL R5, R75, R22, !P0 ;  /* 0x000000164b057207 */ /* 0x000fe40004000000 */
[----:B------:R-:W-:Y:S01]  /*4f10*/  SEL R3, R77, R26, !P3 ;  /* 0x0000001a4d037207 */ /* 0x000fe20005800000 */
[----:B------:R-:W-:Y:S01]  /*4f20*/  IMAD R4, R72, R7, RZ ;  /* 0x0000000748047224 */ /* 0x000fe200078e02ff */
[C---:B------:R-:W-:Y:S01]  /*4f30*/  ISETP.GE.AND P0, PT, R5.reuse, R2, PT ;  /* 0x000000020500720c */ /* 0x040fe20003f06270 */
[----:B------:R-:W-:Y:S03]  /*4f40*/  IMAD.HI.U32 R6, R5, R68, RZ ;  /* 0x0000004405067227 */ /* 0x000fe600078e00ff */
[----:B------:R-:W-:Y:S01]  /*4f50*/  ISETP.GE.OR P0, PT, R3, R4, P0 ;  /* 0x000000040300720c */ /* 0x000fe20000706670 */
[----:B------:R-:W-:Y:S01]  /*4f60*/  IMAD.MOV R4, RZ, RZ, -R3 ;  /* 0x000000ffff047224 */ /* 0x000fe200078e0a03 */
[-C--:B------:R-:W-:Y:S03]  /*4f70*/  SHF.R.U32.HI R6, RZ, R69.reuse, R6 ;  /* 0x00000045ff067219 */ /* 0x080fe60000011606 */
[----:B------:R-:W-:Y:S01]  /*4f80*/  IMAD R77, R74, R4, R77 ;  /* 0x000000044a4d7224 */ /* 0x000fe200078e024d */
[----:B------:R-:W-:Y:S05]  /*4f90*/  SEL R15, R5, R6, !P2 ;  /* 0x00000006050f7207 */ /* 0x000fea0005000000 */
[----:B------:R-:W-:Y:S02]  /*4fa0*/  IMAD.MOV R6, RZ, RZ, -R15 ;  /* 0x000000ffff067224 */ /* 0x000fe400078e0a0f */
[C---:B------:R-:W-:Y:S04]  /*4fb0*/  @!P0 IMAD.HI.U32 R2, R3.reuse, R68, RZ ;  /* 0x0000004403028227 */ /* 0x040fe800078e00ff */
[----:B------:R-:W-:Y:S01]  /*4fc0*/  IMAD R6, R72, R6, R5 ;  /* 0x0000000648067224 */ /* 0x000fe200078e0205 */
[----:B------:R-:W-:Y:S04]  /*4fd0*/  @!P0 SHF.R.U32.HI R2, RZ, R69, R2 ;  /* 0x00000045ff028219 */ /* 0x000fe80000011602 */
[----:B------:R-:W-:Y:S02]  /*4fe0*/  @!P0 SEL R0, R3, R2, !P2 ;  /* 0x0000000203008207 */ /* 0x000fe40005000000 */
[----:B------:R-:W-:Y:S02]  /*4ff0*/  IADD3 R2, PT, PT, -R5, RZ, RZ ;  /* 0x000000ff05027210 */ /* 0x000fe40007ffe1ff */
[----:B------:R-:W-:Y:S01]  /*5000*/  @!P0 IADD3 R8, PT, PT, R15, -R0, RZ ;  /* 0x800000000f088210 */ /* 0x000fe20007ffe0ff */
[----:B------:R-:W-:Y:S02]  /*5010*/  @!P0 IMAD R0, R7, R6, R0 ;  /* 0x0000000607008224 */ /* 0x000fe400078e0200 */
[----:B------:R-:W-:Y:S02]  /*5020*/  IMAD R75, R70, R2, R75 ;  /* 0x00000002464b7224 */ /* 0x000fe400078e024b */
[----:B------:R-:W-:Y:S02]  /*5030*/  @!P0 IMAD R5, R8, R72, R3 ;  /* 0x0000004808058224 */ /* 0x000fe400078e0203 */
[----:B------:R-:W-:Y:S04]  /*5040*/  @!P0 IMAD.MOV.U32 R3, RZ, RZ, R0 ;  /* 0x000000ffff038224 */ /* 0x000fe800078e0000 */
[----:B------:R-:W-:Y:S02]  /*5050*/  IMAD R77, R3, R74, R77 ;  /* 0x0000004a034d7224 */ /* 0x000fe400078e024d */
[----:B------:R-:W-:Y:S07]  /*5060*/  IMAD R75, R5, R70, R75 ;  /* 0x00000046054b7224 */ /* 0x000fee00078e024b */
.L_x_85:
[----:B-1----:R-:W-:Y:S01]  /*5070*/  @!P1 ISETP.NE.AND P0, PT, R10, 0x1, PT ;  /* 0x000000010a00980c */ /* 0x002fe20003f05270 */
[----:B------:R-:W-:Y:S01]  /*5080*/  @!P1 IMAD.HI.U32 R0, R77, R12, RZ ;  /* 0x0000000c4d009227 */ /* 0x000fe200078e00ff */
[----:B------:R-:W-:Y:S01]  /*5090*/  @!P1 ISETP.NE.AND P2, PT, R9, 0x1, PT ;  /* 0x000000010900980c */ /* 0x000fe20003f45270 */
[----:B------:R-:W-:Y:S01]  /*50a0*/  ULOP3.LUT UP0, URZ, UR48, 0x1b0, URZ, 0xc0, !UPT ;  /* 0x000001b030ff7892 */ /* 0x000fe2000f80c0ff */
[----:B------:R-:W-:Y:S01]  /*50b0*/  R2UR UR42, R21 ;  /* 0x00000000152a72ca */ /* 0x000fe200000e0000 */
[----:B------:R-:W-:Y:S01]  /*50c0*/  @!P1 IMAD.HI.U32 R3, R75, R11, RZ ;  /* 0x0000000b4b039227 */ /* 0x000fe200078e00ff */
[----:B------:R-:W-:Y:S02]  /*50d0*/  @!P1 SHF.R.U32.HI R0, RZ, R13, R0 ;  /* 0x0000000dff009219 */ /* 0x000fe40000011600 */
[----:B------:R-:W-:Y:S01]  /*50e0*/  R2UR UR41, R20 ;  /* 0x00000000142972ca */ /* 0x000fe200000e0000 */
[----:B------:R-:W-:Y:S01]  /*50f0*/  VIADD R191, R191, 0x1 ;  /* 0x00000001bfbf7836 */ /* 0x000fe20000000000 */
[----:B------:R-:W-:Y:S02]  /*5100*/  @!P1 SHF.R.U32.HI R2, RZ, R14, R3 ;  /* 0x0000000eff029219 */ /* 0x000fe40000011603 */
[----:B------:R-:W-:Y:S02]  /*5110*/  @!P1 SEL R3, R77, R0, !P2 ;  /* 0x000000004d039207 */ /* 0x000fe40005000000 */
[----:B------:R-:W-:Y:S02]  /*5120*/  @!P1 SEL R2, R75, R2, !P0 ;  /* 0x000000024b029207 */ /* 0x000fe40004000000 */
[----:B------:R-:W-:Y:S01]  /*5130*/  @P4 SHF.R.U32.HI R179, RZ, 0x10, R17 ;  /* 0x00000010ffb34819 */ /* 0x000fe20000011611 */
[----:B------:R-:W-:Y:S02]  /*5140*/  USHF.L.U32 UR42, UR42, 0x7, URZ ;  /* 0x000000072a2a7899 */ /* 0x000fe400080006ff */
[----:B------:R-:W-:Y:S02]  /*5150*/  @!P1 IMAD.IADD R0, R2, 0x1, -R3 ;  /* 0x0000000102009824 */ /* 0x000fe400078e0a03 */
[----:B------:R-:W-:Y:S01]  /*5160*/  @!P1 IMAD.IADD R2, R3, 0x1, -R2 ;  /* 0x0000000103029824 */ /* 0x000fe200078e0a02 */
[----:B------:R-:W-:Y:S01]  /*5170*/  USHF.L.U32 UR41, UR41, 0x8, URZ ;  /* 0x0000000829297899 */ /* 0x000fe200080006ff */
[----:B------:R-:W-:Y:S02]  /*5180*/  @!P1 IMAD R77, R0, R9, R77 ;  /* 0x00000009004d9224 */ /* 0x000fe400078e024d */
[----:B------:R-:W-:Y:S01]  /*5190*/  @!P1 IMAD R75, R2, R10, R75 ;  /* 0x0000000a024b9224 */ /* 0x000fe200078e024b */
[----:B------:R-:W-:Y:S08]  /*51a0*/  BRA.U !UP0, `(.L_x_86) ;  /* 0x0000000108407547 */ /* 0x000ff0000b800000 */
[----:B------:R-:W1:Y:S01]  /*51b0*/  LDCU.64 UR8, c[0x4][0x88] ;  /* 0x01001100ff0877ac */ /* 0x000e620008000a00 */
[----:B------:R-:W-:Y:S01]  /*51c0*/  MOV R3, 0x0 ;  /* 0x0000000000037802 */ /* 0x000fe20000000f00 */
[----:B------:R-:W-:Y:S02]  /*51d0*/  HFMA2 R12, -RZ, RZ, 0, 5.9604644775390625e-08 ;  /* 0x00000001ff0c7431 */ /* 0x000fe400000001ff */
[----:B------:R-:W-:Y:S02]  /*51e0*/  IMAD.MOV.U32 R8, RZ, RZ, 0x70 ;  /* 0x00000070ff087424 */ /* 0x000fe400078e00ff */
[----:B------:R-:W-:Y:S01]  /*51f0*/  IMAD.MOV.U32 R13, RZ, RZ, RZ ;  /* 0x000000ffff0d7224 */ /* 0x000fe200078e00ff */
[----:B------:R-:W2:Y:S01]  /*5200*/  LDCU.64 UR6, c[0x4][0x90] ;  /* 0x01001200ff0677ac */ /* 0x000ea20008000a00 */
[----:B------:R-:W3:Y:S01]  /*5210*/  LDC.64 R2, c[0x4][R3] ;  /* 0x0100000003027b82 */ /* 0x000ee20000000a00 */
[----:B------:R-:W4:Y:S01]  /*5220*/  LDCU.64 UR4, c[0x4][0x8] ;  /* 0x01000100ff0477ac */ /* 0x000f220008000a00 */
[----:B-1----:R-:W-:Y:S01]  /*5230*/  MOV R5, UR9 ;  /* 0x0000000900057c02 */ /* 0x002fe20008000f00 */
[----:B------:R-:W-:Y:S01]  /*5240*/  IMAD.U32 R4, RZ, RZ, UR8 ;  /* 0x00000008ff047e24 */ /* 0x000fe2000f8e00ff */
[----:B--2---:R-:W-:Y:S01]  /*5250*/  MOV R7, UR7 ;  /* 0x0000000700077c02 */ /* 0x004fe20008000f00 */
[----:B------:R-:W-:Y:S01]  /*5260*/  IMAD.U32 R6, RZ, RZ, UR6 ;  /* 0x00000006ff067e24 */ /* 0x000fe2000f8e00ff */
[----:B----4-:R-:W-:Y:S01]  /*5270*/  MOV R11, UR5 ;  /* 0x00000005000b7c02 */ /* 0x010fe20008000f00 */
[----:B------:R-:W-:Y:S02]  /*5280*/  IMAD.U32 R10, RZ, RZ, UR4 ;  /* 0x00000004ff0a7e24 */ /* 0x000fe4000f8e00ff */
[----:B------:R-:W-:Y:S07]  /*5290*/  LEPC R20, `(.L_x_86) ;  /* 0x000000001014794e */ /* 0x000fee0000000000 */
[----:B---3-5:R-:W-:Y:S05]  /*52a0*/  CALL.ABS.NOINC R2 ;  /* 0x0000000002007343 */ /* 0x028fea0003c00000 */
.L_x_86:
[----:B------:R-:W-:Y:S01]  /*52b0*/  LOP3.LUT P0, RZ, R188, 0x1b0, RZ, 0xc0, !PT ;  /* 0x000001b0bcff7812 */ /* 0x000fe2000780c0ff */
[----:B------:R-:W-:Y:S11]  /*52c0*/  BSSY.RECONVERGENT B6, `(.L_x_87) ;  /* 0x0000013000067945 */ /* 0x000ff60003800200 */
[----:B------:R-:W-:Y:S01]  /*52d0*/  @!UPT UIADD3 URZ, UPT, UPT, URZ, URZ, URZ ;  /* 0x000000fffffff290 */ /* 0x000fe2000fffe0ff */
[----:B------:R-:W-:Y:S05]  /*52e0*/  @!P0 BRA `(.L_x_88) ;  /* 0x0000000000408947 */ /* 0x000fea0003800000 */
        /* <DEDUP_REMOVED lines=16> */
.L_x_88:
[----:B------:R-:W-:Y:S05]  /*53f0*/  BSYNC.RECONVERGENT B6 ;  /* 0x0000000000067941 */ /* 0x000fea0003800200 */
.L_x_87:
[----:B------:R-:W-:Y:S01]  /*5400*/  ISETP.NE.U32.AND P4, PT, R166, RZ, PT ;  /* 0x000000ffa600720c */ /* 0x000fe20003f85070 */
[----:B------:R-:W-:Y:S01]  /*5410*/  UISETP.NE.AND UP2, UPT, UR50, URZ, UPT ;  /* 0x000000ff3200728c */ /* 0x000fe2000bf45270 */
[----:B------:R-:W-:Y:S01]  /*5420*/  ISETP.NE.U32.AND P2, PT, RZ, UR38, PT ;  /* 0x00000026ff007c0c */ /* 0x000fe2000bf45070 */
[----:B------:R-:W-:Y:S01]  /*5430*/  UISETP.NE.U32.AND UP1, UPT, UR44, URZ, UPT ;  /* 0x000000ff2c00728c */ /* 0x000fe2000bf25070 */
[----:B------:R-:W-:Y:S01]  /*5440*/  ISETP.NE.AND.EX P4, PT, R167, RZ, PT, P4 ;  /* 0x000000ffa700720c */ /* 0x000fe20003f85340 */
[----:B------:R-:W-:Y:S01]  /*5450*/  UPLOP3.LUT UP0, UPT, UPT, UPT, UPT, 0x40, 0x4 ;  /* 0x000000000004789c */ /* 0x000fe20003f0e870 */
[----:B------:R-:W-:Y:S01]  /*5460*/  ISETP.NE.AND.EX P2, PT, RZ, UR39, PT, P2 ;  /* 0x00000027ff007c0c */ /* 0x000fe2000bf45320 */
[----:B------:R-:W-:Y:S01]  /*5470*/  UISETP.NE.AND.EX UP1, UPT, UR45, URZ, UPT, UP1 ;  /* 0x000000ff2d00728c */ /* 0x000fe2000bf25310 */
[----:B------:R-:W-:Y:S04]  /*5480*/  PLOP3.LUT P1, PT, PT, PT, UP2, 0x80, 0x8 ;  /* 0x000000000008781c */ /* 0x000fe80003f2f028 */
[----:B------:R-:W-:Y:S06]  /*5490*/  @UP2 UPLOP3.LUT UP0, UPT, UPT, UPT, UP1, 0x80, 0x8 ;  /* 0x000000000008289c */ /* 0x000fec0003f0f010 */
[----:B------:R-:W-:Y:S01]  /*54a0*/  PLOP3.LUT P0, PT, PT, PT, UP0, 0x80, 0x8 ;  /* 0x000000000008781c */ /* 0x000fe20003f0f008 */
[----:B------:R-:W-:Y:S01]  /*54b0*/  @!UPT UIADD3 URZ, UPT, UPT, URZ, URZ, URZ ;  /* 0x000000fffffff290 */ /* 0x000fe2000fffe0ff */
[----:B------:R-:W-:Y:S11]  /*54c0*/  BRA.U !UP1, `(.L_x_89) ;  /* 0x0000000109387547 */ /* 0x000ff6000b800000 */
[----:B------:R-:W-:Y:S01]  /*54d0*/  UISETP.NE.U32.AND UP0, UPT, UR38, URZ, UPT ;  /* 0x000000ff2600728c */ /* 0x000fe2000bf05070 */
[----:B------:R-:W-:Y:S02]  /*54e0*/  HFMA2 R0, -RZ, RZ, 0, 5.9604644775390625e-08 ;  /* 0x00000001ff007431 */ /* 0x000fe400000001ff */
[----:B------:R-:W-:Y:S01]  /*54f0*/  IMAD.MOV.U32 R171, RZ, RZ, 0x1 ;  /* 0x00000001ffab7424 */ /* 0x000fe200078e00ff */
[----:B------:R-:W-:Y:S06]  /*5500*/  UISETP.NE.AND.EX UP0, UPT, UR39, URZ, UPT, UP0 ;  /* 0x000000ff2700728c */ /* 0x000fec000bf05300 */
[----:B------:R-:W-:Y:S05]  /*5510*/  PLOP3.LUT P3, PT, PT, PT, UP0, 0x80, 0x8 ;  /* 0x000000000008781c */ /* 0x000fea0003f6f008 */
[----:B------:R-:W1:Y:S01]  /*5520*/  @UP0 LDCU.64 UR6, c[0x0][0x888] ;  /* 0x00011100ff0607ac */ /* 0x000e620008000a00 */
[----:B------:R-:W-:Y:S07]  /*5530*/  @UP0 UIMAD UR4, UR36, UR44, URZ ;  /* 0x0000002c240402a4 */ /* 0x000fee000f8e02ff */
[----:B------:R-:W-:Y:S01]  /*5540*/  @!P3 PRMT R171, R0, 0x7610, R171 ;  /* 0x0000761000abb816 */ /* 0x000fe200000000ab */
[----:B-1----:R-:W-:Y:S03]  /*5550*/  @UP0 UIMAD.WIDE UR6, UR4, 0x4, UR6 ;  /* 0x00000004040608a5 */ /* 0x002fe6000f8e0206 */
[----:B------:R-:W1:Y:S03]  /*5560*/  @!UP0 LDCU UR4, c[0x0][0x880] ;  /* 0x00011000ff0487ac */ /* 0x000e660008000800 */
[----:B------:R-:W-:Y:S01]  /*5570*/  IMAD.U32 R2, RZ, RZ, UR6 ;  /* 0x00000006ff027e24 */ /* 0x000fe2000f8e00ff */
[----:B------:R-:W-:Y:S05]  /*5580*/  MOV R3, UR7 ;  /* 0x0000000700037c02 */ /* 0x000fea0008000f00 */
[----:B-----5:R2:W5:Y:S02]  /*5590*/  @P3 LDG.E R81, desc[UR46][R2.64] ;  /* 0x0000002e02513981 */ /* 0x020564000c1e1900 */
[----:B-12---:R-:W-:Y:S02]  /*55a0*/  @!P3 IMAD.U32 R81, RZ, RZ, UR4 ;  /* 0x00000004ff51be24 */ /* 0x006fe4000f8e00ff */
.L_x_89:
[----:B------:R-:W-:Y:S05]  /*55b0*/  @!P4 BRA `(.L_x_90) ;  /* 0x000000000020c947 */ /* 0x000fea0003800000 */
[----:B------:R-:W-:Y:S04]  /*55c0*/  ISETP.NE.U32.AND P3, PT, R164, RZ, PT ;  /* 0x000000ffa400720c */ /* 0x000fe80003f65070 */
[----:B------:R-:W-:Y:S11]  /*55d0*/  ISETP.NE.AND.EX P3, PT, R165, RZ, PT, P3 ;  /* 0x000000ffa500720c */ /* 0x000ff60003f65330 */
[----:B------:R-:W-:Y:S02]  /*55e0*/  @!UPT UIADD3 URZ, UPT, UPT, URZ, URZ, URZ ;  /* 0x000000fffffff290 */ /* 0x000fe4000fffe0ff */
[----:B------:R-:W1:Y:S01]  /*55f0*/  @P3 LDC.64 R2, c[0x0][0x8a8] ;  /* 0x00022a00ff023b82 */ /* 0x000e620000000a00 */
[----:B------:R-:W-:Y:S04]  /*5600*/  @P3 IMAD R0, R166, UR36, RZ ;  /* 0x00000024a6003c24 */ /* 0x000fe8000f8e02ff */
[----:B-1----:R-:W-:Y:S05]  /*5610*/  @P3 IMAD.WIDE R2, R0, 0x4, R2 ;  /* 0x0000000400023825 */ /* 0x002fea00078e0202 */
[----:B-----5:R1:W5:Y:S02]  /*5620*/  @P3 LDG.E R78, desc[UR46][R2.64] ;  /* 0x0000002e024e3981 */ /* 0x020364000c1e1900 */
[----:B-1----:R-:W2:Y:S02]  /*5630*/  @!P3 LDC R78, c[0x0][0x8a0] ;  /* 0x00022800ff4ebb82 */ /* 0x002ea40000000800 */
.L_x_90:
[----:B-----5:R-:W-:Y:S01]  /*5640*/  FSETP.NEU.AND P4, PT, R81, RZ, PT ;  /* 0x000000ff5100720b */ /* 0x020fe20003f8d000 */
[----:B------:R-:W-:Y:S01]  /*5650*/  BSSY B1, `(.L_x_91) ;  /* 0x0000047000017945 */ /* 0x000fe20003800000 */
[----:B------:R-:W-:Y:S01]  /*5660*/  SEL R5, RZ, 0xffffffff, P2 ;  /* 0xffffffffff057807 */ /* 0x000fe20001000000 */
[----:B------:R-:W-:Y:S01]  /*5670*/  IMAD.MOV.U32 R196, RZ, RZ, 0x1 ;  /* 0x00000001ffc47424 */ /* 0x000fe200078e00ff */
[----:B------:R-:W-:Y:S01]  /*5680*/  LOP3.LUT P3, RZ, R171, 0xff, RZ, 0xc0, !PT ;  /* 0x000000ffabff7812 */ /* 0x000fe2000786c0ff */
[C---:B------:R-:W-:Y:S01]  /*5690*/  IMAD R80, R76.reuse, 0x100, R79 ;  /* 0x000001004c507824 */ /* 0x040fe200078e024f */
[----:B------:R-:W-:Y:S02]  /*56a0*/  @P1 SEL R0, RZ, 0xffffffff, P4 ;  /* 0xffffffffff001807 */ /* 0x000fe40002000000 */
[----:B------:R-:W-:Y:S02]  /*56b0*/  CS2R R162, SRZ ;  /* 0x0000000000a27805 */ /* 0x000fe4000001ff00 */
[----:B------:R-:W-:Y:S02]  /*56c0*/  LEA R3, R181, UR49, 0x3 ;  /* 0x00000031b5037c11 */ /* 0x000fe4000f8e18ff */
[----:B------:R-:W-:Y:S02]  /*56d0*/  CS2R R160, SRZ ;  /* 0x0000000000a07805 */ /* 0x000fe4000001ff00 */
[----:B------:R-:W-:Y:S02]  /*56e0*/  @P0 SEL R0, R5, R0, !P3 ;  /* 0x0000000005000207 */ /* 0x000fe40005800000 */
[----:B------:R-:W-:Y:S02]  /*56f0*/  CS2R R158, SRZ ;  /* 0x00000000009e7805 */ /* 0x000fe4000001ff00 */
[----:B------:R-:W-:Y:S02]  /*5700*/  LEA R193, R76, UR49, 0x3 ;  /* 0x000000314cc17c11 */ /* 0x000fe4000f8e18ff */
[----:B------:R-:W-:Y:S02]  /*5710*/  CS2R R156, SRZ ;  /* 0x00000000009c7805 */ /* 0x000fe4000001ff00 */
[----:B------:R-:W-:Y:S02]  /*5720*/  @P1 LOP3.LUT R0, R0, 0x1, RZ, 0xc0, !PT ;  /* 0x0000000100001812 */ /* 0x000fe400078ec0ff */
[----:B------:R-:W-:Y:S02]  /*5730*/  CS2R R154, SRZ ;  /* 0x00000000009a7805 */ /* 0x000fe4000001ff00 */
[----:B------:R-:W-:Y:S02]  /*5740*/  SHF.L.U32 R2, R183, 0x1f, RZ ;  /* 0x0000001fb7027819 */ /* 0x000fe400000006ff */
[----:B------:R-:W-:Y:S02]  /*5750*/  CS2R R152, SRZ ;  /* 0x0000000000987805 */ /* 0x000fe4000001ff00 */
[----:B------:R-:W-:Y:S02]  /*5760*/  ISETP.NE.U32.OR P6, PT, R0, 0x1, !P1 ;  /* 0x000000010000780c */ /* 0x000fe40004fc5470 */
[----:B------:R-:W-:Y:S02]  /*5770*/  CS2R R150, SRZ ;  /* 0x0000000000967805 */ /* 0x000fe4000001ff00 */
[----:B------:R-:W-:Y:S02]  /*5780*/  PLOP3.LUT P2, PT, PT, PT, UP1, 0x80, 0x8 ;  /* 0x000000000008781c */ /* 0x000fe40003f4f018 */
[----:B------:R-:W-:Y:S02]  /*5790*/  CS2R R148, SRZ ;  /* 0x0000000000947805 */ /* 0x000fe4000001ff00 */
[----:B------:R-:W-:Y:S02]  /*57a0*/  SEL R0, RZ, 0xffffffff, P4 ;  /* 0xffffffffff007807 */ /* 0x000fe40002000000 */
[----:B------:R-:W-:Y:S03]  /*57b0*/  P2R R198, PR, RZ, 0x40 ;  /* 0x00000040ffc67803 */ /* 0x000fe60000000000 */
[----:B------:R-:W-:Y:S04]  /*57c0*/  @P6 SHF.L.U32 R4, R180, 0x1f, RZ ;  /* 0x0000001fb4046819 */ /* 0x000fe800000006ff */
[----:B------:R-:W-:Y:S01]  /*57d0*/  @P2 SEL R0, R5, R0, !P3 ;  /* 0x0000000005002207 */ /* 0x000fe20005800000 */
[----:B------:R-:W1:Y:S03]  /*57e0*/  @P6 SYNCS.PHASECHK.TRANS64.TRYWAIT P1, [R3+URZ+0x70], R4 ;  /* 0x00007004030065a7 */ /* 0x000e6600080211ff */
[----:B------:R-:W-:Y:S04]  /*57f0*/  LOP3.LUT R0, R0, 0x1, RZ, 0xc0, !PT ;  /* 0x0000000100007812 */ /* 0x000fe800078ec0ff */
[----:B------:R-:W-:Y:S04]  /*5800*/  ISETP.NE.U32.AND P5, PT, R0, 0x1, PT ;  /* 0x000000010000780c */ /* 0x000fe80003fa5070 */
[----:B------:R-:W-:Y:S01]  /*5810*/  P2R R197, PR, RZ, 0x20 ;  /* 0x00000020ffc57803 */ /* 0x000fe20000000000 */
[----:B------:R3:W4:Y:S01]  /*5820*/  SYNCS.PHASECHK.TRANS64.TRYWAIT P0, [R193+URZ+0xe0], R2 ;  /* 0x0000e002c10075a7 */ /* 0x00072200080011ff */
[----:B-1----:R-:W-:Y:S01]  /*5830*/  @P6 SEL R196, RZ, 0x1, !P1 ;  /* 0x00000001ffc46807 */ /* 0x002fe20004800000 */
[----:B---3--:R-:W-:Y:S06]  /*5840*/  @!P6 BRA `(.L_x_92) ;  /* 0x00000000009ce947 */ /* 0x008fec0003800000 */
[----:B------:R-:W-:Y:S01]  /*5850*/  @P5 IMAD R6, R181, 0x2000, R186 ;  /* 0x00002000b5065824 */ /* 0x000fe200078e02ba */
[----:B------:R-:W-:Y:S01]  /*5860*/  ISETP.NE.AND P1, PT, R196, RZ, PT ;  /* 0x000000ffc400720c */ /* 0x000fe20003f25270 */
[----:B------:R-:W-:Y:S01]  /*5870*/  BSSY B0, `(.L_x_93) ;  /* 0x0000010000007945 */ /* 0x000fe20003800000 */
[----:B------:R-:W-:Y:S01]  /*5880*/  CS2R R150, SRZ ;  /* 0x0000000000967805 */ /* 0x000fe2000001ff00 */
[--C-:B------:R-:W-:Y:S01]  /*5890*/  @P5 IMAD R7, R187, -0x10, R6.reuse ;  /* 0xfffffff0bb075824 */ /* 0x100fe200078e0206 */
[----:B------:R-:W-:Y:S01]  /*58a0*/  CS2R R148, SRZ ;  /* 0x0000000000947805 */ /* 0x000fe2000001ff00 */
[----:B------:R-:W-:Y:S01]  /*58b0*/  @P5 IMAD R5, R185, -0x10, R6 ;  /* 0xfffffff0b9055824 */ /* 0x000fe200078e0206 */
[----:B------:R-:W-:Y:S01]  /*58c0*/  CS2R R158, SRZ ;  /* 0x00000000009e7805 */ /* 0x000fe2000001ff00 */
[----:B------:R-:W-:Y:S01]  /*58d0*/  @P5 IMAD R4, R184, 0x10, R7 ;  /* 0x00000010b8045824 */ /* 0x000fe200078e0207 */
[----:B------:R-:W-:Y:S02]  /*58e0*/  CS2R R156, SRZ ;  /* 0x00000000009c7805 */ /* 0x000fe4000001ff00 */
[----:B------:R-:W-:Y:S02]  /*58f0*/  CS2R R154, SRZ ;  /* 0x00000000009a7805 */ /* 0x000fe4000001ff00 */
[----:B------:R-:W-:Y:S02]  /*5900*/  CS2R R152, SRZ ;  /* 0x0000000000987805 */ /* 0x000fe4000001ff00 */
[----:B------:R-:W-:Y:S02]  /*5910*/  CS2R R162, SRZ ;  /* 0x0000000000a27805 */ /* 0x000fe4000001ff00 */
[----:B------:R-:W-:Y:S01]  /*5920*/  CS2R R160, SRZ ;  /* 0x0000000000a07805 */ /* 0x000fe2000001ff00 */
[----:B------:R-:W-:Y:S06]  /*5930*/  @P1 BRA `(.L_x_94) ;  /* 0x00000000000c1947 */ /* 0x000fec0003800000 */
[----:B------:R-:W-:Y:S04]  /*5940*/  SHF.L.U32 R0, R180, 0x1f, RZ ;  /* 0x0000001fb4007819 */ /* 0x000fe800000006ff */
[----:B------:R-:W1:Y:S02]  /*5950*/  SYNCS.PHASECHK.TRANS64.TRYWAIT P1, [R3+URZ+0x70], R0 ;  /* 0x00007000030075a7 */ /* 0x000e6400080211ff */
[----:B-1----:R-:W-:Y:S05]  /*5960*/  @!P1 BRA `(.L_x_95) ;  /* 0x00000060007c9947 */ /* 0x002fea0003800000 */
.L_x_94:
[----:B------:R-:W-:Y:S05]  /*5970*/  BSYNC B0 ;  /* 0x0000000000007941 */ /* 0x000fea0003800000 */
.L_x_93:
[----:B------:R-:W-:Y:S01]  /*5980*/  ISETP.NE.AND P1, PT, R197, RZ, PT ;  /* 0x000000ffc500720c */ /* 0x000fe20003f25270 */
[----:B-1----:R-:W-:Y:S02]  /*5990*/  VIADD R3, R3, 0x90 ;  /* 0x0000009003037836 */ /* 0x002fe40000000000 */
[----:B------:R-:W-:Y:S02]  /*59a0*/  IMAD.U32 R0, RZ, RZ, UR37 ;  /* 0x00000025ff007e24 */ /* 0x000fe4000f8e00ff */
[----:B------:R-:W-:Y:S03]  /*59b0*/  VIADD R181, R181, 0x1 ;  /* 0x00000001b5b57836 */ /* 0x000fe60000000000 */
[----:B------:R-:W-:Y:S05]  /*59c0*/  PRMT R0, R0, 0x654, R3 ;  /* 0x0000065400007816 */ /* 0x000fea0000000003 */
[----:B------:R1:W3:Y:S04]  /*59d0*/  @P1 LDS.128 R148, [R6] ;  /* 0x0000000006941984 */ /* 0x0002e80000000c00 */
[----:B------:R1:W1:Y:S04]  /*59e0*/  @P1 LDS.128 R156, [R5+0x20] ;  /* 0x00002000059c1984 */ /* 0x0002680000000c00 */
[----:B------:R1:W1:Y:S04]  /*59f0*/  @P1 LDS.128 R152, [R7+0x10] ;  /* 0x0000100007981984 */ /* 0x0002680000000c00 */
[----:B------:R1:W1:Y:S01]  /*5a00*/  @P1 LDS.128 R160, [R4+0x10] ;  /* 0x0000100004a01984 */ /* 0x0002620000000c00 */
[C---:B------:R-:W-:Y:S01]  /*5a10*/  ISETP.NE.AND P1, PT, R181.reuse, 0x4, PT ;  /* 0x00000004b500780c */ /* 0x040fe20003f25270 */
[----:B------:R-:W-:Y:S01]  /*5a20*/  @!PT LDS RZ, [RZ] ;  /* 0x00000000fffff984 */ /* 0x000fe20000000800 */
[----:B------:R-:W-:Y:S01]  /*5a30*/  @!PT LDS RZ, [RZ] ;  /* 0x00000000fffff984 */ /* 0x000fe20000000800 */
[----:B------:R-:W-:Y:S01]  /*5a40*/  @!PT LDS RZ, [RZ] ;  /* 0x00000000fffff984 */ /* 0x000fe20000000800 */
[----:B------:R-:W-:Y:S01]  /*5a50*/  @!PT LDS RZ, [RZ] ;  /* 0x00000000fffff984 */ /* 0x000fe20000000800 */
[----:B------:R5:W-:Y:S06]  /*5a60*/  MEMBAR.ALL.CTA ;  /* 0x0000000000007992 */ /* 0x000bec0000008000 */
[----:B-----5:R-:W5:Y:S01]  /*5a70*/  FENCE.VIEW.ASYNC.S ;  /* 0x00000000000073c6 */ /* 0x020f620000000000 */
[----:B------:R-:W-:Y:S02]  /*5a80*/  SEL R3, RZ, 0x1, P1 ;  /* 0x00000001ff037807 */ /* 0x000fe40000800000 */
[----:B------:R-:W-:Y:S02]  /*5a90*/  SEL R181, R181, RZ, P1 ;  /* 0x000000ffb5b57207 */ /* 0x000fe40000800000 */
[----:B------:R-:W-:Y:S01]  /*5aa0*/  LOP3.LUT R180, R180, R3, RZ, 0x3c, !PT ;  /* 0x00000003b4b47212 */ /* 0x000fe200078e3cff */
[----:B-----5:R1:W-:Y:S06]  /*5ab0*/  SYNCS.ARRIVE.TRANS64.RED.A1T0 RZ, [R0+URZ], RZ ;  /* 0x000000ff00ff79a7 */ /* 0x0203ec00081004ff */
.L_x_92:
[----:B------:R-:W-:Y:S05]  /*5ac0*/  BSYNC B1 ;  /* 0x0000000000017941 */ /* 0x000fea0003800000 */
.L_x_91:
[----:B-1----:R-:W-:Y:S04]  /*5ad0*/  SHF.R.U32.HI R0, RZ, 0x15, R80 ;  /* 0x00000015ff007819 */ /* 0x002fe80000011650 */
[----:B------:R-:W-:Y:S01]  /*5ae0*/  LOP3.LUT P1, RZ, R0, 0x3, R173, 0x48, !PT ;  /* 0x0000000300ff7812 */ /* 0x000fe200078248ad */
[----:B------:R-:W-:Y:S01]  /*5af0*/  @!UPT UIADD3 URZ, UPT, UPT, URZ, URZ, URZ ;  /* 0x000000fffffff290 */ /* 0x000fe2000fffe0ff */
[----:B----4-:R-:W-:Y:S11]  /*5b00*/  @P0 BRA `(.L_x_96) ;  /* 0x0000000000080947 */ /* 0x010ff60003800000 */
[----:B------:R-:W1:Y:S02]  /*5b10*/  SYNCS.PHASECHK.TRANS64.TRYWAIT P0, [R193+URZ+0xe0], R2 ;  /* 0x0000e002c10075a7 */ /* 0x000e6400080011ff */
[----:B-1----:R-:W-:Y:S05]  /*5b20*/  @!P0 BRA `(.L_x_97) ;  /* 0x0000006000208947 */ /* 0x002fea0003800000 */
.L_x_96:
[----:B------:R-:W-:Y:S04]  /*5b30*/  BSSY.RECONVERGENT B6, `(.L_x_98) ;  /* 0x0000012000067945 */ /* 0x000fe80003800200 */
[----:B------:R-:W-:Y:S05]  /*5b40*/  @!P1 BRA `(.L_x_99) ;  /* 0x0000000000409947 */ /* 0x000fea0003800000 */
[----:B------:R-:W4:Y:S01]  /*5b50*/  LDCU.64 UR8, c[0x4][0x78] ;  /* 0x01000f00ff0877ac */ /* 0x000f220008000a00 */
[----:B------:R-:W-:Y:S01]  /*5b60*/  MOV R3, 0x0 ;  /* 0x0000000000037802 */ /* 0x000fe20000000f00 */
[----:B------:R-:W-:Y:S02]  /*5b70*/  HFMA2 R12, -RZ, RZ, 0, 5.9604644775390625e-08 ;  /* 0x00000001ff0c7431 */ /* 0x000fe400000001ff */
[----:B------:R-:W-:Y:S02]  /*5b80*/  IMAD.MOV.U32 R8, RZ, RZ, 0x192 ;  /* 0x00000192ff087424 */ /* 0x000fe400078e00ff */
[----:B------:R-:W-:Y:S01]  /*5b90*/  IMAD.MOV.U32 R13, RZ, RZ, RZ ;  /* 0x000000ffff0d7224 */ /* 0x000fe200078e00ff */
[----:B------:R-:W5:Y:S01]  /*5ba0*/  LDCU.64 UR6, c[0x4][0x80] ;  /* 0x01001000ff0677ac */ /* 0x000f620008000a00 */
[----:B-1----:R-:W1:Y:S01]  /*5bb0*/  LDC.64 R2, c[0x4][R3] ;  /* 0x0100000003027b82 */ /* 0x002e620000000a00 */
[----:B------:R-:W2:Y:S01]  /*5bc0*/  LDCU.64 UR4, c[0x4][0x18] ;  /* 0x01000300ff0477ac */ /* 0x000ea20008000a00 */
[----:B----4-:R-:W-:Y:S01]  /*5bd0*/  MOV R5, UR9 ;  /* 0x0000000900057c02 */ /* 0x010fe20008000f00 */
[----:B------:R-:W-:Y:S01]  /*5be0*/  IMAD.U32 R4, RZ, RZ, UR8 ;  /* 0x00000008ff047e24 */ /* 0x000fe2000f8e00ff */
[----:B-----5:R-:W-:Y:S01]  /*5bf0*/  MOV R7, UR7 ;  /* 0x0000000700077c02 */ /* 0x020fe20008000f00 */
[----:B------:R-:W-:Y:S01]  /*5c00*/  IMAD.U32 R6, RZ, RZ, UR6 ;  /* 0x00000006ff067e24 */ /* 0x000fe2000f8e00ff */
[----:B--2---:R-:W-:Y:S01]  /*5c10*/  MOV R11, UR5 ;  /* 0x00000005000b7c02 */ /* 0x004fe20008000f00 */
[----:B------:R-:W-:Y:S02]  /*5c20*/  IMAD.U32 R10, RZ, RZ, UR4 ;  /* 0x00000004ff0a7e24 */ /* 0x000fe4000f8e00ff */
[----:B------:R-:W-:Y:S07]  /*5c30*/  LEPC R20, `(.L_x_99) ;  /* 0x000000001014794e */ /* 0x000fee0000000000 */
[----:B-1-3--:R-:W-:Y:S05]  /*5c40*/  CALL.ABS.NOINC R2 ;  /* 0x0000000002007343 */ /* 0x00afea0003c00000 */
.L_x_99:
[----:B------:R-:W-:Y:S05]  /*5c50*/  BSYNC.RECONVERGENT B6 ;  /* 0x0000000000067941 */ /* 0x000fea0003800200 */
.L_x_98:
[-C--:B---3--:R-:W-:Y:S01]  /*5c60*/  F2FP.F16.E5M2.UNPACK_B R83, R148.reuse ;  /* 0x00000094ff53723e */ /* 0x088fe200020004ff */
[----:B------:R-:W-:Y:S05]  /*5c70*/  WARPSYNC.ALL ;  /* 0x0000000000007948 */ /* 0x000fea0003800000 */
[----:B------:R-:W-:Y:S01]  /*5c80*/  R2UR UR4, R80 ;  /* 0x00000000500472ca */ /* 0x000fe200000e0000 */
[--C-:B------:R-:W-:Y:S01]  /*5c90*/  HADD2.F32 R82, -RZ, R83.reuse.H0_H0 ;  /* 0x20000053ff527230 */ /* 0x100fe20000004100 */
[----:B------:R-:W-:Y:S01]  /*5ca0*/  F2FP.F16.E5M2.UNPACK_B R85, R148.H1 ;  /* 0x00000094ff55723e */ /* 0x000fe200030004ff */
[----:B------:R-:W-:Y:S01]  /*5cb0*/  HADD2.F32 R83, -RZ, R83.H1_H1 ;  /* 0x30000053ff537230 */ /* 0x000fe20000004100 */
[-C--:B------:R-:W-:Y:S01]  /*5cc0*/  F2FP.F16.E5M2.UNPACK_B R87, R149.reuse ;  /* 0x00000095ff57723e */ /* 0x080fe200020004ff */
[----:B------:R-:W-:Y:S01]  /*5cd0*/  BSSY.RECONVERGENT B0, `(.L_x_100) ;  /* 0x000011d000007945 */ /* 0x000fe20003800200 */
[----:B------:R-:W-:Y:S01]  /*5ce0*/  F2FP.F16.E5M2.UNPACK_B R89, R149.H1 ;  /* 0x00000095ff59723e */ /* 0x000fe200030004ff */
[----:B------:R-:W-:Y:S01]  /*5cf0*/  HADD2.F32 R84, -RZ, R85.H0_H0 ;  /* 0x20000055ff547230 */ /* 0x000fe20000004100 */
[-C--:B------:R-:W-:Y:S01]  /*5d00*/  F2FP.F16.E5M2.UNPACK_B R91, R150.reuse ;  /* 0x00000096ff5b723e */ /* 0x080fe200020004ff */
[----:B------:R-:W-:Y:S01]  /*5d10*/  HADD2.F32 R88, -RZ, R87.H1_H1 ;  /* 0x30000057ff587230 */ /* 0x000fe20000004100 */
[----:B------:R-:W-:Y:S01]  /*5d20*/  F2FP.F16.E5M2.UNPACK_B R93, R150.H1 ;  /* 0x00000096ff5d723e */ /* 0x000fe200030004ff */
[----:B------:R-:W-:Y:S01]  /*5d30*/  HADD2.F32 R86, -RZ, R85.H1_H1 ;  /* 0x30000055ff567230 */ /* 0x000fe20000004100 */
[-C--:B------:R-:W-:Y:S01]  /*5d40*/  F2FP.F16.E5M2.UNPACK_B R95, R151.reuse ;  /* 0x00000097ff5f723e */ /* 0x080fe200020004ff */
[----:B------:R-:W2:Y:S01]  /*5d50*/  LDTM.x64 R4, tmem[UR4] ;  /* 0x00000004000479ee */ /* 0x000ea20008340000 */
[----:B------:R-:W-:Y:S01]  /*5d60*/  F2FP.F16.E5M2.UNPACK_B R97, R151.H1 ;  /* 0x00000097ff61723e */ /* 0x000fe200030004ff */
[----:B------:R-:W-:Y:S01]  /*5d70*/  HADD2.F32 R85, -RZ, R87.H0_H0 ;  /* 0x20000057ff557230 */ /* 0x000fe20000004100 */
[-C--:B------:R-:W-:Y:S01]  /*5d80*/  F2FP.F16.E5M2.UNPACK_B R99, R152.reuse ;  /* 0x00000098ff63723e */ /* 0x080fe200020004ff */
[----:B------:R-:W-:Y:S01]  /*5d90*/  HADD2.F32 R87, -RZ, R89.H0_H0 ;  /* 0x20000059ff577230 */ /* 0x000fe20000004100 */
[----:B------:R-:W-:Y:S01]  /*5da0*/  F2FP.F16.E5M2.UNPACK_B R101, R152.H1 ;  /* 0x00000098ff65723e */ /* 0x000fe200030004ff */
[----:B------:R-:W-:Y:S01]  /*5db0*/  HADD2.F32 R92, -RZ, R91.H1_H1 ;  /* 0x3000005bff5c7230 */ /* 0x000fe20000004100 */
[----:B------:R-:W-:Y:S01]  /*5dc0*/  SHF.L.U32 R199, R176, 0x4, RZ ;  /* 0x00000004b0c77819 */ /* 0x000fe200000006ff */
[----:B------:R-:W-:Y:S01]  /*5dd0*/  HADD2.F32 R96, -RZ, R95.H1_H1 ;  /* 0x3000005fff607230 */ /* 0x000fe20000004100 */
[----:B------:R-:W-:Y:S01]  /*5de0*/  SHF.L.U32 R207, R175, 0x4, RZ ;  /* 0x00000004afcf7819 */ /* 0x000fe200000006ff */
[----:B------:R-:W-:Y:S01]  /*5df0*/  HADD2.F32 R100, -RZ, R99.H1_H1 ;  /* 0x30000063ff647230 */ /* 0x000fe20000004100 */
[----:B------:R-:W-:Y:S01]  /*5e00*/  IADD3 R192, PT, PT, R186, R199, RZ ;  /* 0x000000c7bac07210 */ /* 0x000fe20007ffe0ff */
[----:B------:R-:W-:Y:S01]  /*5e10*/  HADD2.F32 R90, -RZ, R89.H1_H1 ;  /* 0x30000059ff5a7230 */ /* 0x000fe20000004100 */
[----:B------:R-:W-:Y:S01]  /*5e20*/  SHF.L.U32 R205, R184, 0x4, RZ ;  /* 0x00000004b8cd7819 */ /* 0x000fe200000006ff */
[----:B------:R-:W-:Y:S01]  /*5e30*/  HADD2.F32 R89, -RZ, R91.H0_H0 ;  /* 0x2000005bff597230 */ /* 0x000fe20000004100 */
[-C--:B------:R-:W-:Y:S01]  /*5e40*/  F2FP.F16.E5M2.UNPACK_B R103, R153.reuse ;  /* 0x00000099ff67723e */ /* 0x080fe200020004ff */
[--C-:B------:R-:W-:Y:S01]  /*5e50*/  HADD2.F32 R91, -RZ, R93.reuse.H0_H0 ;  /* 0x2000005dff5b7230 */ /* 0x100fe20000004100 */
[----:B------:R-:W-:Y:S01]  /*5e60*/  IADD3 R194, PT, PT, R205, R192, RZ ;  /* 0x000000c0cdc27210 */ /* 0x000fe20007ffe0ff */
[----:B------:R-:W-:Y:S01]  /*5e70*/  HADD2.F32 R94, -RZ, R93.H1_H1 ;  /* 0x3000005dff5e7230 */ /* 0x000fe20000004100 */
[----:B------:R-:W-:Y:S01]  /*5e80*/  F2FP.F16.E5M2.UNPACK_B R105, R153.H1 ;  /* 0x00000099ff69723e */ /* 0x000fe200030004ff */
[----:B------:R-:W-:Y:S01]  /*5e90*/  HADD2.F32 R93, -RZ, R95.H0_H0 ;  /* 0x2000005fff5d7230 */ /* 0x000fe20000004100 */
[-C--:B------:R-:W-:Y:S01]  /*5ea0*/  F2FP.F16.E5M2.UNPACK_B R107, R154.reuse ;  /* 0x0000009aff6b723e */ /* 0x080fe200020004ff */
[----:B------:R-:W-:Y:S01]  /*5eb0*/  HADD2.F32 R104, -RZ, R103.H1_H1 ;  /* 0x30000067ff687230 */ /* 0x000fe20000004100 */
[----:B------:R-:W-:Y:S01]  /*5ec0*/  F2FP.F16.E5M2.UNPACK_B R109, R154.H1 ;  /* 0x0000009aff6d723e */ /* 0x000fe200030004ff */
[C---:B--2---:R-:W-:Y:S01]  /*5ed0*/  FMUL R0, R78.reuse, R4 ;  /* 0x000000044e007220 */ /* 0x044fe20000400000 */
[C---:B-1----:R-:W-:Y:S01]  /*5ee0*/  FMUL R2, R78.reuse, R5 ;  /* 0x000000054e027220 */ /* 0x042fe20000400000 */
[C---:B------:R-:W-:Y:S01]  /*5ef0*/  FMUL R4, R78.reuse, R8 ;  /* 0x000000084e047220 */ /* 0x040fe20000400000 */
[C---:B------:R-:W-:Y:S01]  /*5f00*/  FMUL R5, R78.reuse, R9 ;  /* 0x000000094e057220 */ /* 0x040fe20000400000 */
[C---:B------:R-:W-:Y:S01]  /*5f10*/  FFMA R0, R81.reuse, R82, R0 ;  /* 0x0000005251007223 */ /* 0x040fe20000000000 */
[C---:B------:R-:W-:Y:S01]  /*5f20*/  FFMA R2, R81.reuse, R83, R2 ;  /* 0x0000005351027223 */ /* 0x040fe20000000002 */
[C---:B------:R-:W-:Y:S01]  /*5f30*/  FMUL R8, R78.reuse, R12 ;  /* 0x0000000c4e087220 */ /* 0x040fe20000400000 */
[C---:B------:R-:W-:Y:S01]  /*5f40*/  FMUL R9, R78.reuse, R13 ;  /* 0x0000000d4e097220 */ /* 0x040fe20000400000 */
[C---:B------:R-:W-:Y:S01]  /*5f50*/  FMUL R12, R78.reuse, R16 ;  /* 0x000000104e0c7220 */ /* 0x040fe20000400000 */
[C---:B------:R-:W-:Y:S01]  /*5f60*/  FMUL R13, R78.reuse, R17 ;  /* 0x000000114e0d7220 */ /* 0x040fe20000400000 */
[C---:B------:R-:W-:Y:S01]  /*5f70*/  FMUL R16, R78.reuse, R20 ;  /* 0x000000144e107220 */ /* 0x040fe20000400000 */
[C---:B------:R-:W-:Y:S01]  /*5f80*/  FMUL R17, R78.reuse, R21 ;  /* 0x000000154e117220 */ /* 0x040fe20000400000 */
[C---:B------:R-:W-:Y:S01]  /*5f90*/  FMUL R20, R78.reuse, R24 ;  /* 0x000000184e147220 */ /* 0x040fe20000400000 */
[C---:B------:R-:W-:Y:S01]  /*5fa0*/  FMUL R21, R78.reuse, R25 ;  /* 0x000000194e157220 */ /* 0x040fe20000400000 */
[----:B------:R-:W-:Y:S02]  /*5fb0*/  HADD2.F32 R108, -RZ, R107.H1_H1 ;  /* 0x3000006bff6c7230 */ /* 0x000fe40000004100 */
[C---:B------:R-:W-:Y:S01]  /*5fc0*/  FMUL R24, R78.reuse, R28 ;  /* 0x0000001c4e187220 */ /* 0x040fe20000400000 */
[C---:B------:R-:W-:Y:S01]  /*5fd0*/  FMUL R25, R78.reuse, R29 ;  /* 0x0000001d4e197220 */ /* 0x040fe20000400000 */
[C---:B------:R-:W-:Y:S01]  /*5fe0*/  FMUL R28, R78.reuse, R32 ;  /* 0x000000204e1c7220 */ /* 0x040fe20000400000 */
[C---:B------:R-:W-:Y:S01]  /*5ff0*/  FMUL R29, R78.reuse, R33 ;  /* 0x000000214e1d7220 */ /* 0x040fe20000400000 */
[C---:B------:R-:W-:Y:S01]  /*6000*/  FMUL R32, R78.reuse, R36 ;  /* 0x000000244e207220 */ /* 0x040fe20000400000 */
[----:B------:R-:W-:Y:S01]  /*6010*/  F2FP.F16.E5M2.UNPACK_B R111, R155 ;  /* 0x0000009bff6f723e */ /* 0x000fe200020004ff */
[C---:B------:R-:W-:Y:S01]  /*6020*/  FMUL R33, R78.reuse, R37 ;  /* 0x000000254e217220 */ /* 0x040fe20000400000 */
[C---:B------:R-:W-:Y:S01]  /*6030*/  FMUL R36, R78.reuse, R40 ;  /* 0x000000284e247220 */ /* 0x040fe20000400000 */
[----:B------:R-:W-:Y:S01]  /*6040*/  F2FP.F16.E5M2.UNPACK_B R113, R155.H1 ;  /* 0x0000009bff71723e */ /* 0x000fe200030004ff */
[C---:B------:R-:W-:Y:S01]  /*6050*/  FMUL R37, R78.reuse, R41 ;  /* 0x000000294e257220 */ /* 0x040fe20000400000 */
[----:B------:R-:W-:Y:S02]  /*6060*/  HADD2.F32 R112, -RZ, R111.H1_H1 ;  /* 0x3000006fff707230 */ /* 0x000fe40000004100 */
        /* <DEDUP_REMOVED lines=26> */
[C---:B------:R-:W-:Y:S01]  /*6210*/  FFMA R3, R81.reuse, R84, R3 ;  /* 0x0000005451037223 */ /* 0x040fe20000000003 */
[C---:B------:R-:W-:Y:S01]  /*6220*/  FFMA R7, R81.reuse, R86, R7 ;  /* 0x0000005651077223 */ /* 0x040fe20000000007 */
[----:B------:R-:W-:Y:S01]  /*6230*/  F2FP.F16.E5M2.UNPACK_B R131, R160 ;  /* 0x000000a0ff83723e */ /* 0x000fe200020004ff */
[C---:B------:R-:W-:Y:S01]  /*6240*/  FFMA R4, R81.reuse, R85, R4 ;  /* 0x0000005551047223 */ /* 0x040fe20000000004 */
[C---:B------:R-:W-:Y:S01]  /*6250*/  FFMA R5, R81.reuse, R88, R5 ;  /* 0x0000005851057223 */ /* 0x040fe20000000005 */
[----:B------:R-:W-:Y:S01]  /*6260*/  F2FP.F16.E5M2.UNPACK_B R133, R160.H1 ;  /* 0x000000a0ff85723e */ /* 0x000fe200030004ff */
[----:B------:R-:W-:Y:S01]  /*6270*/  FFMA R6, R81, R87, R6 ;  /* 0x0000005751067223 */ /* 0x000fe20000000006 */
[----:B------:R-:W-:Y:S01]  /*6280*/  F2FP.SATFINITE.E5M2.F32.PACK_AB_MERGE_C R195, R7, R3, RZ ;  /* 0x0000000307c3723e */ /* 0x000fe200048060ff */
[----:B------:R-:W-:Y:S02]  /*6290*/  HADD2.F32 R128, -RZ, R127.H1_H1 ;  /* 0x3000007fff807230 */ /* 0x000fe40000004100 */
[----:B------:R-:W-:Y:S01]  /*62a0*/  FMUL R11, R78, R11 ;  /* 0x0000000b4e0b7220 */ /* 0x000fe20000400000 */
[----:B------:R-:W-:Y:S01]  /*62b0*/  HADD2.F32 R132, -RZ, R131.H1_H1 ;  /* 0x30000083ff847230 */ /* 0x000fe20000004100 */
[----:B------:R-:W-:Y:S01]  /*62c0*/  F2FP.SATFINITE.E5M2.F32.PACK_AB_MERGE_C R200, R2, R0, R195 ;  /* 0x0000000002c8723e */ /* 0x000fe200048060c3 */
[----:B------:R-:W-:Y:S01]  /*62d0*/  FMUL R10, R78, R14 ;  /* 0x0000000e4e0a7220 */ /* 0x000fe20000400000 */
[----:B------:R-:W-:Y:S01]  /*62e0*/  IADD3 R195, PT, PT, R186, R207, RZ ;  /* 0x000000cfbac37210 */ /* 0x000fe20007ffe0ff */
[C---:B------:R-:W-:Y:S01]  /*62f0*/  FFMA R11, R81.reuse, R90, R11 ;  /* 0x0000005a510b7223 */ /* 0x040fe2000000000b */
[C---:B------:R-:W-:Y:S01]  /*6300*/  FFMA R8, R81.reuse, R89, R8 ;  /* 0x0000005951087223 */ /* 0x040fe20000000008 */
[C---:B------:R-:W-:Y:S01]  /*6310*/  FFMA R9, R81.reuse, R92, R9 ;  /* 0x0000005c51097223 */ /* 0x040fe20000000009 */
[--C-:B------:R-:W-:Y:S02]  /*6320*/  HADD2.F32 R95, -RZ, R97.reuse.H0_H0 ;  /* 0x20000061ff5f7230 */ /* 0x100fe40000004100 */
[----:B------:R-:W-:Y:S01]  /*6330*/  FFMA R10, R81, R91, R10 ;  /* 0x0000005b510a7223 */ /* 0x000fe2000000000a */
[----:B------:R-:W-:Y:S01]  /*6340*/  F2FP.SATFINITE.E5M2.F32.PACK_AB_MERGE_C R201, R11, R6, RZ ;  /* 0x000000060bc9723e */ /* 0x000fe200048060ff */
[C---:B------:R-:W-:Y:S01]  /*6350*/  FMUL R15, R78.reuse, R15 ;  /* 0x0000000f4e0f7220 */ /* 0x040fe20000400000 */
[----:B------:R-:W-:Y:S02]  /*6360*/  HADD2.F32 R98, -RZ, R97.H1_H1 ;  /* 0x30000061ff627230 */ /* 0x000fe40000004100 */
[C---:B------:R-:W-:Y:S01]  /*6370*/  FMUL R14, R78.reuse, R18 ;  /* 0x000000124e0e7220 */ /* 0x040fe20000400000 */
[----:B------:R-:W-:Y:S01]  /*6380*/  F2FP.SATFINITE.E5M2.F32.PACK_AB_MERGE_C R201, R5, R4, R201 ;  /* 0x0000000405c9723e */ /* 0x000fe200048060c9 */
[----:B------:R-:W-:Y:S02]  /*6390*/  HADD2.F32 R97, -RZ, R99.H0_H0 ;  /* 0x20000063ff617230 */ /* 0x000fe40000004100 */
[C---:B------:R-:W-:Y:S01]  /*63a0*/  FFMA R15, R81.reuse, R94, R15 ;  /* 0x0000005e510f7223 */ /* 0x040fe2000000000f */
[C---:B------:R-:W-:Y:S01]  /*63b0*/  FFMA R12, R81.reuse, R93, R12 ;  /* 0x0000005d510c7223 */ /* 0x040fe2000000000c */
[----:B------:R-:W-:Y:S01]  /*63c0*/  FFMA R13, R81, R96, R13 ;  /* 0x00000060510d7223 */ /* 0x000fe2000000000d */
[----:B------:R-:W-:Y:S01]  /*63d0*/  F2FP.F16.E5M2.UNPACK_B R135, R161 ;  /* 0x000000a1ff87723e */ /* 0x000fe200020004ff */
[--C-:B------:R-:W-:Y:S01]  /*63e0*/  HADD2.F32 R99, -RZ, R101.reuse.H0_H0 ;  /* 0x20000065ff637230 */ /* 0x100fe20000004100 */
[----:B------:R-:W-:Y:S01]  /*63f0*/  F2FP.SATFINITE.E5M2.F32.PACK_AB_MERGE_C R202, R15, R10, RZ ;  /* 0x0000000a0fca723e */ /* 0x000fe200048060ff */
[----:B------:R-:W-:Y:S01]  /*6400*/  FFMA R14, R81, R95, R14 ;  /* 0x0000005f510e7223 */ /* 0x000fe2000000000e */
[C---:B------:R-:W-:Y:S01]  /*6410*/  FMUL R19, R78.reuse, R19 ;  /* 0x000000134e137220 */ /* 0x040fe20000400000 */
[----:B------:R-:W-:Y:S01]  /*6420*/  HADD2.F32 R102, -RZ, R101.H1_H1 ;  /* 0x30000065ff667230 */ /* 0x000fe20000004100 */
[----:B------:R-:W-:Y:S01]  /*6430*/  F2FP.SATFINITE.E5M2.F32.PACK_AB_MERGE_C R202, R9, R8, R202 ;  /* 0x0000000809ca723e */ /* 0x000fe200048060ca */
[----:B------:R-:W-:Y:S02]  /*6440*/  HADD2.F32 R101, -RZ, R103.H0_H0 ;  /* 0x20000067ff657230 */ /* 0x000fe40000004100 */
[C---:B------:R-:W-:Y:S01]  /*6450*/  FFMA R19, R81.reuse, R98, R19 ;  /* 0x0000006251137223 */ /* 0x040fe20000000013 */
[C---:B------:R-:W-:Y:S01]  /*6460*/  FFMA R16, R81.reuse, R97, R16 ;  /* 0x0000006151107223 */ /* 0x040fe20000000010 */
[----:B------:R-:W-:Y:S01]  /*6470*/  FFMA R17, R81, R100, R17 ;  /* 0x0000006451117223 */ /* 0x000fe20000000011 */
[----:B------:R-:W-:Y:S02]  /*6480*/  HADD2.F32 R136, -RZ, R135.H1_H1 ;  /* 0x30000087ff887230 */ /* 0x000fe40000004100 */
[C---:B------:R-:W-:Y:S01]  /*6490*/  FMUL R18, R78.reuse, R22 ;  /* 0x000000164e127220 */ /* 0x040fe20000400000 */
[----:B------:R-:W-:Y:S01]  /*64a0*/  F2FP.F16.E5M2.UNPACK_B R137, R161.H1 ;  /* 0x000000a1ff89723e */ /* 0x000fe200030004ff */
[C---:B------:R-:W-:Y:S01]  /*64b0*/  FMUL R23, R78.reuse, R23 ;  /* 0x000000174e177220 */ /* 0x040fe20000400000 */
[--C-:B------:R-:W-:Y:S01]  /*64c0*/  HADD2.F32 R103, -RZ, R105.reuse.H0_H0 ;  /* 0x20000069ff677230 */ /* 0x100fe20000004100 */
[----:B------:R-:W-:Y:S01]  /*64d0*/  F2FP.SATFINITE.E5M2.F32.PACK_AB_MERGE_C R203, R19, R14, RZ ;  /* 0x0000000e13cb723e */ /* 0x000fe200048060ff */
[C---:B------:R-:W-:Y:S01]  /*64e0*/  FFMA R18, R81.reuse, R99, R18 ;  /* 0x0000006351127223 */ /* 0x040fe20000000012 */
[C---:B------:R-:W-:Y:S01]  /*64f0*/  FFMA R23, R81.reuse, R102, R23 ;  /* 0x0000006651177223 */ /* 0x040fe20000000017 */
[----:B------:R-:W-:Y:S01]  /*6500*/  FFMA R20, R81, R101, R20 ;  /* 0x0000006551147223 */ /* 0x000fe20000000014 */
[----:B------:R-:W-:Y:S01]  /*6510*/  F2FP.F16.E5M2.UNPACK_B R139, R162 ;  /* 0x000000a2ff8b723e */ /* 0x000fe200020004ff */
[----:B------:R-:W-:Y:S01]  /*6520*/  HADD2.F32 R106, -RZ, R105.H1_H1 ;  /* 0x30000069ff6a7230 */ /* 0x000fe20000004100 */
[----:B------:R-:W-:Y:S01]  /*6530*/  F2FP.SATFINITE.E5M2.F32.PACK_AB_MERGE_C R203, R13, R12, R203 ;  /* 0x0000000c0dcb723e */ /* 0x000fe200048060cb */
[----:B------:R-:W-:Y:S01]  /*6540*/  FFMA R21, R81, R104, R21 ;  /* 0x0000006851157223 */ /* 0x000fe20000000015 */
[----:B------:R-:W-:Y:S01]  /*6550*/  F2FP.SATFINITE.E5M2.F32.PACK_AB_MERGE_C R208, R23, R18, RZ ;  /* 0x0000001217d0723e */ /* 0x000fe200048060ff */
[----:B------:R-:W-:Y:S02]  /*6560*/  HADD2.F32 R105, -RZ, R107.H0_H0 ;  /* 0x2000006bff697230 */ /* 0x000fe40000004100 */
[C---:B------:R-:W-:Y:S01]  /*6570*/  FMUL R22, R78.reuse, R26 ;  /* 0x0000001a4e167220 */ /* 0x040fe20000400000 */
[----:B------:R1:W-:Y:S01]  /*6580*/  STS.128 [R172+UR49+0x8200], R200 ;  /* 0x008200c8ac007988 */ /* 0x0003e20008000c31 */
[----:B------:R-:W-:Y:S01]  /*6590*/  F2FP.SATFINITE.E5M2.F32.PACK_AB_MERGE_C R208, R17, R16, R208 ;  /* 0x0000001011d0723e */ /* 0x000fe200048060d0 */
[----:B------:R-:W-:Y:S02]  /*65a0*/  HADD2.F32 R140, -RZ, R139.H1_H1 ;  /* 0x3000008bff8c7230 */ /* 0x000fe40000004100 */
[C---:B------:R-:W-:Y:S01]  /*65b0*/  FFMA R22, R81.reuse, R103, R22 ;  /* 0x0000006751167223 */ /* 0x040fe20000000016 */
[C---:B------:R-:W-:Y:S01]  /*65c0*/  FMUL R27, R78.reuse, R27 ;  /* 0x0000001b4e1b7220 */ /* 0x040fe20000400000 */
[--C-:B------:R-:W-:Y:S02]  /*65d0*/  HADD2.F32 R107, -RZ, R109.reuse.H0_H0 ;  /* 0x2000006dff6b7230 */ /* 0x100fe40000004100 */
[C---:B------:R-:W-:Y:S01]  /*65e0*/  FMUL R26, R78.reuse, R30 ;  /* 0x0000001e4e1a7220 */ /* 0x040fe20000400000 */
[----:B------:R-:W-:Y:S02]  /*65f0*/  HADD2.F32 R110, -RZ, R109.H1_H1 ;  /* 0x3000006dff6e7230 */ /* 0x000fe40000004100 */
[C---:B------:R-:W-:Y:S01]  /*6600*/  FFMA R27, R81.reuse, R106, R27 ;  /* 0x0000006a511b7223 */ /* 0x040fe2000000001b */
[C---:B------:R-:W-:Y:S01]  /*6610*/  FFMA R24, R81.reuse, R105, R24 ;  /* 0x0000006951187223 */ /* 0x040fe20000000018 */
[----:B------:R-:W-:Y:S01]  /*6620*/  FFMA R25, R81, R108, R25 ;  /* 0x0000006c51197223 */ /* 0x000fe20000000019 */
[----:B------:R-:W-:Y:S01]  /*6630*/  F2FP.F16.E5M2.UNPACK_B R141, R162.H1 ;  /* 0x000000a2ff8d723e */ /* 0x000fe200030004ff */
[----:B------:R-:W-:Y:S01]  /*6640*/  HADD2.F32 R109, -RZ, R111.H0_H0 ;  /* 0x2000006fff6d7230 */ /* 0x000fe20000004100 */
[----:B------:R-:W-:Y:S01]  /*6650*/  F2FP.SATFINITE.E5M2.F32.PACK_AB_MERGE_C R209, R27, R22, RZ ;  /* 0x000000161bd1723e */ /* 0x000fe200048060ff */
[----:B------:R-:W-:Y:S01]  /*6660*/  FFMA R26, R81, R107, R26 ;  /* 0x0000006b511a7223 */ /* 0x000fe2000000001a */
[C---:B------:R-:W-:Y:S01]  /*6670*/  FMUL R31, R78.reuse, R31 ;  /* 0x0000001f4e1f7220 */ /* 0x040fe20000400000 */
[--C-:B------:R-:W-:Y:S01]  /*6680*/  HADD2.F32 R111, -RZ, R113.reuse.H0_H0 ;  /* 0x20000071ff6f7230 */ /* 0x100fe20000004100 */
[----:B------:R-:W-:Y:S01]  /*6690*/  F2FP.SATFINITE.E5M2.F32.PACK_AB_MERGE_C R209, R21, R20, R209 ;  /* 0x0000001415d1723e */ /* 0x000fe200048060d1 */
[----:B------:R-:W-:Y:S02]  /*66a0*/  HADD2.F32 R114, -RZ, R113.H1_H1 ;  /* 0x30000071ff727230 */ /* 0x000fe40000004100 */
[C---:B------:R-:W-:Y:S01]  /*66b0*/  FFMA R31, R81.reuse, R110, R31 ;  /* 0x0000006e511f7223 */ /* 0x040fe2000000001f */
[C---:B------:R-:W-:Y:S01]  /*66c0*/  FFMA R28, R81.reuse, R109, R28 ;  /* 0x0000006d511c7223 */ /* 0x040fe2000000001c */
[----:B------:R-:W-:Y:S01]  /*66d0*/  FFMA R29, R81, R112, R29 ;  /* 0x00000070511d7223 */ /* 0x000fe2000000001d */
[----:B------:R-:W-:Y:S02]  /*66e0*/  HADD2.F32 R113, -RZ, R115.H0_H0 ;  /* 0x20000073ff717230 */ /* 0x000fe40000004100 */
[C---:B------:R-:W-:Y:S01]  /*66f0*/  FMUL R30, R78.reuse, R34 ;  /* 0x000000224e1e7220 */ /* 0x040fe20000400000 */
[----:B------:R-:W-:Y:S01]  /*6700*/  F2FP.F16.E5M2.UNPACK_B R143, R163 ;  /* 0x000000a3ff8f723e */ /* 0x000fe200020004ff */
[C---:B------:R-:W-:Y:S01]  /*6710*/  FMUL R35, R78.reuse, R35 ;  /* 0x000000234e237220 */ /* 0x040fe20000400000 */
[----:B------:R-:W-:Y:S01]  /*6720*/  HADD2.F32 R115, -RZ, R117.H0_H0 ;  /* 0x20000075ff737230 */ /* 0x000fe20000004100 */
[----:B------:R-:W-:Y:S01]  /*6730*/  F2FP.SATFINITE.E5M2.F32.PACK_AB_MERGE_C R210, R31, R26, RZ ;  /* 0x0000001a1fd2723e */ /* 0x000fe200048060ff */
[C---:B------:R-:W-:Y:S01]  /*6740*/  FFMA R30, R81.reuse, R111, R30 ;  /* 0x0000006f511e7223 */ /* 0x040fe2000000001e */
[C---:B------:R-:W-:Y:S01]  /*6750*/  FFMA R35, R81.reuse, R114, R35 ;  /* 0x0000007251237223 */ /* 0x040fe20000000023 */
[C---:B------:R-:W-:Y:S01]  /*6760*/  FFMA R32, R81.reuse, R113, R32 ;  /* 0x0000007151207223 */ /* 0x040fe20000000020 */
[----:B------:R-:W-:Y:S01]  /*6770*/  F2FP.F16.E5M2.UNPACK_B R145, R163.H1 ;  /* 0x000000a3ff91723e */ /* 0x000fe200030004ff */
[----:B------:R-:W-:Y:S01]  /*6780*/  FFMA R33, R81, R116, R33 ;  /* 0x0000007451217223 */ /* 0x000fe20000000021 */
[----:B------:R-:W-:Y:S01]  /*6790*/  F2FP.SATFINITE.E5M2.F32.PACK_AB_MERGE_C R210, R25, R24, R210 ;  /* 0x0000001819d2723e */ /* 0x000fe200048060d2 */
[----:B------:R-:W-:Y:S01]  /*67a0*/  HADD2.F32 R144, -RZ, R143.H1_H1 ;  /* 0x3000008fff907230 */ /* 0x000fe20000004100 */
[----:B------:R-:W-:Y:S01]  /*67b0*/  F2FP.SATFINITE.E5M2.F32.PACK_AB_MERGE_C R211, R35, R30, RZ ;  /* 0x0000001e23d3723e */ /* 0x000fe200048060ff */
[----:B------:R-:W-:Y:S02]  /*67c0*/  HADD2.F32 R118, -RZ, R117.H1_H1 ;  /* 0x30000075ff767230 */ /* 0x000fe40000004100 */
[C---:B------:R-:W-:Y:S01]  /*67d0*/  FMUL R34, R78.reuse, R38 ;  /* 0x000000264e227220 */ /* 0x040fe20000400000 */
[----:B------:R-:W-:Y:S01]  /*67e0*/  HADD2.F32 R117, -RZ, R119.H0_H0 ;  /* 0x20000077ff757230 */ /* 0x000fe20000004100 */
[----:B------:R-:W-:Y:S01]  /*67f0*/  F2FP.SATFINITE.E5M2.F32.PACK_AB_MERGE_C R211, R29, R28, R211 ;  /* 0x0000001c1dd3723e */ /* 0x000fe200048060d3 */
[C---:B------:R-:W-:Y:S01]  /*6800*/  FMUL R39, R78.reuse, R39 ;  /* 0x000000274e277220 */ /* 0x040fe20000400000 */
[--C-:B------:R-:W-:Y:S02]  /*6810*/  HADD2.F32 R119, -RZ, R121.reuse.H0_H0 ;  /* 0x20000079ff777230 */ /* 0x100fe40000004100 */
[C---:B------:R-:W-:Y:S01]  /*6820*/  FFMA R34, R81.reuse, R115, R34 ;  /* 0x0000007351227223 */ /* 0x040fe20000000022 */
[----:B------:R-:W-:Y:S01]  /*6830*/  HADD2.F32 R122, -RZ, R121.H1_H1 ;  /* 0x30000079ff7a7230 */ /* 0x000fe20000004100 */
[----:B------:R1:W-:Y:S01]  /*6840*/  STS.128 [R192+0x8010], R208 ;  /* 0x008010d0c0007388 */ /* 0x0003e20000000c00 */
[----:B------:R-:W-:Y:S02]  /*6850*/  HADD2.F32 R121, -RZ, R123.H0_H0 ;  /* 0x2000007bff797230 */ /* 0x000fe40000004100 */
[C---:B------:R-:W-:Y:S01]  /*6860*/  FFMA R39, R81.reuse, R118, R39 ;  /* 0x0000007651277223 */ /* 0x040fe20000000027 */
[C---:B------:R-:W-:Y:S01]  /*6870*/  FFMA R36, R81.reuse, R117, R36 ;  /* 0x0000007551247223 */ /* 0x040fe20000000024 */
[----:B------:R-:W-:Y:S01]  /*6880*/  FFMA R37, R81, R120, R37 ;  /* 0x0000007851257223 */ /* 0x000fe20000000025 */
[C---:B------:R-:W-:Y:S01]  /*6890*/  FMUL R38, R78.reuse, R42 ;  /* 0x0000002a4e267220 */ /* 0x040fe20000400000 */
[----:B------:R-:W-:Y:S01]  /*68a0*/  ISETP.NE.AND P0, PT, R189, RZ, PT ;  /* 0x000000ffbd00720c */ /* 0x000fe20003f05270 */
[C---:B------:R-:W-:Y:S01]  /*68b0*/  FMUL R43, R78.reuse, R43 ;  /* 0x0000002b4e2b7220 */ /* 0x040fe20000400000 */
[--C-:B------:R-:W-:Y:S01]  /*68c0*/  HADD2.F32 R123, -RZ, R125.reuse.H0_H0 ;  /* 0x2000007dff7b7230 */ /* 0x100fe20000004100 */
[----:B------:R-:W-:Y:S01]  /*68d0*/  F2FP.SATFINITE.E5M2.F32.PACK_AB_MERGE_C R212, R39, R34, RZ ;  /* 0x0000002227d4723e */ /* 0x000fe200048060ff */
[C---:B------:R-:W-:Y:S01]  /*68e0*/  FFMA R38, R81.reuse, R119, R38 ;  /* 0x0000007751267223 */ /* 0x040fe20000000026 */
[C---:B------:R-:W-:Y:S01]  /*68f0*/  FFMA R43, R81.reuse, R122, R43 ;  /* 0x0000007a512b7223 */ /* 0x040fe2000000002b */
[----:B------:R-:W-:Y:S01]  /*6900*/  FFMA R40, R81, R121, R40 ;  /* 0x0000007951287223 */ /* 0x000fe20000000028 */
[----:B------:R-:W-:Y:S01]  /*6910*/  F2FP.SATFINITE.E5M2.F32.PACK_AB_MERGE_C R212, R33, R32, R212 ;  /* 0x0000002021d4723e */ /* 0x000fe200048060d4 */
[----:B------:R-:W-:Y:S01]  /*6920*/  FFMA R41, R81, R124, R41 ;  /* 0x0000007c51297223 */ /* 0x000fe20000000029 */
[----:B------:R-:W-:Y:S01]  /*6930*/  HADD2.F32 R126, -RZ, R125.H1_H1 ;  /* 0x3000007dff7e7230 */ /* 0x000fe20000004100 */
[----:B------:R-:W-:Y:S01]  /*6940*/  F2FP.SATFINITE.E5M2.F32.PACK_AB_MERGE_C R213, R43, R38, RZ ;  /* 0x000000262bd5723e */ /* 0x000fe200048060ff */
[----:B------:R-:W-:Y:S02]  /*6950*/  HADD2.F32 R125, -RZ, R127.H0_H0 ;  /* 0x2000007fff7d7230 */ /* 0x000fe40000004100 */
[C---:B------:R-:W-:Y:S01]  /*6960*/  FMUL R42, R78.reuse, R46 ;  /* 0x0000002e4e2a7220 */ /* 0x040fe20000400000 */
[----:B------:R-:W-:Y:S01]  /*6970*/  FMUL R47, R78, R47 ;  /* 0x0000002f4e2f7220 */ /* 0x000fe20000400000 */
[--C-:B------:R-:W-:Y:S01]  /*6980*/  HADD2.F32 R127, -RZ, R129.reuse.H0_H0 ;  /* 0x20000081ff7f7230 */ /* 0x100fe20000004100 */
[----:B------:R-:W-:Y:S01]  /*6990*/  F2FP.SATFINITE.E5M2.F32.PACK_AB_MERGE_C R213, R37, R36, R213 ;  /* 0x0000002425d5723e */ /* 0x000fe200048060d5 */
[C---:B------:R-:W-:Y:S01]  /*69a0*/  FFMA R42, R81.reuse, R123, R42 ;  /* 0x0000007b512a7223 */ /* 0x040fe2000000002a */
[C---:B------:R-:W-:Y:S01]  /*69b0*/  FFMA R47, R81.reuse, R126, R47 ;  /* 0x0000007e512f7223 */ /* 0x040fe2000000002f */
[C---:B------:R-:W-:Y:S01]  /*69c0*/  FFMA R44, R81.reuse, R125, R44 ;  /* 0x0000007d512c7223 */ /* 0x040fe2000000002c */
[----:B------:R-:W-:Y:S01]  /*69d0*/  ISETP.NE.AND P6, PT, R198, RZ, PT ;  /* 0x000000ffc600720c */ /* 0x000fe20003fc5270 */
[----:B------:R-:W-:Y:S01]  /*69e0*/  FFMA R45, R81, R128, R45 ;  /* 0x00000080512d7223 */ /* 0x000fe2000000002d */
[----:B------:R-:W-:Y:S01]  /*69f0*/  HADD2.F32 R130, -RZ, R129.H1_H1 ;  /* 0x30000081ff827230 */ /* 0x000fe20000004100 */
[----:B------:R-:W-:Y:S01]  /*6a00*/  F2FP.SATFINITE.E5M2.F32.PACK_AB_MERGE_C R214, R47, R42, RZ ;  /* 0x0000002a2fd6723e */ /* 0x000fe200048060ff */
[----:B------:R-:W-:Y:S02]  /*6a10*/  HADD2.F32 R129, -RZ, R131.H0_H0 ;  /* 0x20000083ff817230 */ /* 0x000fe40000004100 */
[C---:B------:R-:W-:Y:S01]  /*6a20*/  FMUL R46, R78.reuse, R50 ;  /* 0x000000324e2e7220 */ /* 0x040fe20000400000 */
[C---:B------:R-:W-:Y:S01]  /*6a30*/  FMUL R51, R78.reuse, R51 ;  /* 0x000000334e337220 */ /* 0x040fe20000400000 */
[--C-:B------:R-:W-:Y:S02]  /*6a40*/  HADD2.F32 R131, -RZ, R133.reuse.H0_H0 ;  /* 0x20000085ff837230 */ /* 0x100fe40000004100 */
[C---:B------:R-:W-:Y:S01]  /*6a50*/  FMUL R50, R78.reuse, R54 ;  /* 0x000000364e327220 */ /* 0x040fe20000400000 */
[C---:B------:R-:W-:Y:S01]  /*6a60*/  FFMA R46, R81.reuse, R127, R46 ;  /* 0x0000007f512e7223 */ /* 0x040fe2000000002e */
[----:B------:R-:W-:Y:S02]  /*6a70*/  HADD2.F32 R134, -RZ, R133.H1_H1 ;  /* 0x30000085ff867230 */ /* 0x000fe40000004100 */
[C---:B------:R-:W-:Y:S01]  /*6a80*/  FFMA R51, R81.reuse, R130, R51 ;  /* 0x0000008251337223 */ /* 0x040fe20000000033 */
[----:B------:R-:W-:Y:S02]  /*6a90*/  HADD2.F32 R133, -RZ, R135.H0_H0 ;  /* 0x20000087ff857230 */ /* 0x000fe40000004100 */
[C---:B------:R-:W-:Y:S01]  /*6aa0*/  FMUL R55, R78.reuse, R55 ;  /* 0x000000374e377220 */ /* 0x040fe20000400000 */
[C---:B------:R-:W-:Y:S01]  /*6ab0*/  FFMA R48, R81.reuse, R129, R48 ;  /* 0x0000008151307223 */ /* 0x040fe20000000030 */
[C---:B------:R-:W-:Y:S01]  /*6ac0*/  FFMA R49, R81.reuse, R132, R49 ;  /* 0x0000008451317223 */ /* 0x040fe20000000031 */
[--C-:B------:R-:W-:Y:S02]  /*6ad0*/  HADD2.F32 R135, -RZ, R137.reuse.H0_H0 ;  /* 0x20000089ff877230 */ /* 0x100fe40000004100 */
[C---:B------:R-:W-:Y:S01]  /*6ae0*/  FFMA R50, R81.reuse, R131, R50 ;  /* 0x0000008351327223 */ /* 0x040fe20000000032 */
[----:B------:R-:W-:Y:S02]  /*6af0*/  HADD2.F32 R138, -RZ, R137.H1_H1 ;  /* 0x30000089ff8a7230 */ /* 0x000fe40000004100 */
[C---:B------:R-:W-:Y:S01]  /*6b00*/  FMUL R54, R78.reuse, R58 ;  /* 0x0000003a4e367220 */ /* 0x040fe20000400000 */
[----:B------:R-:W-:Y:S02]  /*6b10*/  HADD2.F32 R137, -RZ, R139.H0_H0 ;  /* 0x2000008bff897230 */ /* 0x000fe40000004100 */
[C---:B------:R-:W-:Y:S01]  /*6b20*/  FFMA R55, R81.reuse, R134, R55 ;  /* 0x0000008651377223 */ /* 0x040fe20000000037 */
        /* <DEDUP_REMOVED lines=16> */
[----:B------:R-:W-:Y:S01]  /*6c30*/  FFMA R63, R81, R142, R63 ;  /* 0x0000008e513f7223 */ /* 0x000fe2000000003f */
[----:B------:R-:W-:Y:S01]  /*6c40*/  FMUL R67, R78, R67 ;  /* 0x000000434e437220 */ /* 0x000fe20000400000 */
[----:B------:R-:W-:Y:S01]  /*6c50*/  F2FP.SATFINITE.E5M2.F32.PACK_AB_MERGE_C R215, R51, R46, RZ ;  /* 0x0000002e33d7723e */ /* 0x000fe200048060ff */
[C---:B------:R-:W-:Y:S01]  /*6c60*/  FFMA R60, R81.reuse, R141, R60 ;  /* 0x0000008d513c7223 */ /* 0x040fe2000000003c */
[C---:B------:R-:W-:Y:S01]  /*6c70*/  FFMA R61, R81.reuse, R144, R61 ;  /* 0x00000090513d7223 */ /* 0x040fe2000000003d */
[C---:B------:R-:W-:Y:S01]  /*6c80*/  FFMA R62, R81.reuse, R143, R62 ;  /* 0x0000008f513e7223 */ /* 0x040fe2000000003e */
[----:B------:R-:W-:Y:S01]  /*6c90*/  FFMA R67, R81, R146, R67 ;  /* 0x0000009251437223 */ /* 0x000fe20000000043 */
[----:B------:R-:W-:Y:S02]  /*6ca0*/  F2FP.SATFINITE.E5M2.F32.PACK_AB_MERGE_C R214, R41, R40, R214 ;  /* 0x0000002829d6723e */ /* 0x000fe400048060d6 */
[----:B------:R-:W-:Y:S02]  /*6cb0*/  F2FP.SATFINITE.E5M2.F32.PACK_AB_MERGE_C R215, R45, R44, R215 ;  /* 0x0000002c2dd7723e */ /* 0x000fe400048060d7 */
[----:B------:R-:W-:Y:S02]  /*6cc0*/  F2FP.SATFINITE.E5M2.F32.PACK_AB_MERGE_C R216, R55, R50, RZ ;  /* 0x0000003237d8723e */ /* 0x000fe400048060ff */
[----:B------:R-:W-:Y:S01]  /*6cd0*/  F2FP.SATFINITE.E5M2.F32.PACK_AB_MERGE_C R217, R59, R54, RZ ;  /* 0x000000363bd9723e */ /* 0x000fe200048060ff */
[----:B------:R1:W-:Y:S01]  /*6ce0*/  STS.128 [R195+0x8020], R212 ;  /* 0x008020d4c3007388 */ /* 0x0003e20000000c00 */
[----:B------:R-:W-:Y:S02]  /*6cf0*/  F2FP.SATFINITE.E5M2.F32.PACK_AB_MERGE_C R218, R63, R58, RZ ;  /* 0x0000003a3fda723e */ /* 0x000fe400048060ff */
[----:B------:R-:W-:Y:S02]  /*6d00*/  F2FP.SATFINITE.E5M2.F32.PACK_AB_MERGE_C R219, R67, R62, RZ ;  /* 0x0000003e43db723e */ /* 0x000fe400048060ff */
[----:B------:R-:W-:Y:S02]  /*6d10*/  F2FP.SATFINITE.E5M2.F32.PACK_AB_MERGE_C R216, R49, R48, R216 ;  /* 0x0000003031d8723e */ /* 0x000fe400048060d8 */
[----:B------:R-:W-:Y:S02]  /*6d20*/  F2FP.SATFINITE.E5M2.F32.PACK_AB_MERGE_C R217, R53, R52, R217 ;  /* 0x0000003435d9723e */ /* 0x000fe400048060d9 */
[----:B------:R-:W-:Y:S02]  /*6d30*/  F2FP.SATFINITE.E5M2.F32.PACK_AB_MERGE_C R218, R57, R56, R218 ;  /* 0x0000003839da723e */ /* 0x000fe400048060da */
[----:B------:R-:W-:Y:S02]  /*6d40*/  F2FP.SATFINITE.E5M2.F32.PACK_AB_MERGE_C R219, R61, R60, R219 ;  /* 0x0000003c3ddb723e */ /* 0x000fe400048060db */
[----:B------:R-:W-:Y:S02]  /*6d50*/  LEA R204, R181, UR49, 0x3 ;  /* 0x00000031b5cc7c11 */ /* 0x000fe4000f8e18ff */
[----:B------:R-:W-:Y:S01]  /*6d60*/  @P6 SHF.L.U32 R221, R180, 0x1f, RZ ;  /* 0x0000001fb4dd6819 */ /* 0x000fe200000006ff */
[----:B------:R1:W-:Y:S01]  /*6d70*/  STS.128 [R194+0x8010], R216 ;  /* 0x008010d8c2007388 */ /* 0x0003e20000000c00 */
[----:B------:R-:W-:Y:S01]  /*6d80*/  @!PT LDS RZ, [RZ] ;  /* 0x00000000fffff984 */ /* 0x000fe20000000800 */
[----:B------:R-:W-:Y:S01]  /*6d90*/  @!PT LDS RZ, [RZ] ;  /* 0x00000000fffff984 */ /* 0x000fe20000000800 */
[----:B------:R-:W-:Y:S01]  /*6da0*/  @!PT LDS RZ, [RZ] ;  /* 0x00000000fffff984 */ /* 0x000fe20000000800 */
[----:B------:R-:W-:Y:S01]  /*6db0*/  @!PT LDS RZ, [RZ] ;  /* 0x00000000fffff984 */ /* 0x000fe20000000800 */
[----:B------:R2:W-:Y:S07]  /*6dc0*/  MEMBAR.ALL.CTA ;  /* 0x0000000000007992 */ /* 0x0005ee0000008000 */
[----:B--2---:R-:W2:Y:S02]  /*6dd0*/  FENCE.VIEW.ASYNC.S ;  /* 0x00000000000073c6 */ /* 0x004ea40000000000 */
[----:B--2---:R-:W-:Y:S06]  /*6de0*/  BAR.SYNC.DEFER_BLOCKING 0x1, 0x80 ;  /* 0x0042000000007b1d */ /* 0x004fec0000010000 */
[----:B------:R-:W-:Y:S05]  /*6df0*/  @P0 BRA `(.L_x_101) ;  /* 0x0000000000280947 */ /* 0x000fea0003800000 */
[----:B------:R-:W-:Y:S02]  /*6e00*/  UIADD3 UR4, UPT, UPT, UR49, 0x8200, URZ ;  /* 0x0000820031047890 */ /* 0x000fe4000fffe0ff */
[----:B------:R-:W-:Y:S01]  /*6e10*/  UIADD3 UR6, UP0, UPT, UR52, 0x680, URZ ;  /* 0x0000068034067890 */ /* 0x000fe2000ff1e0ff */
[----:B------:R-:W-:Y:S03]  /*6e20*/  UMOV UR43, UR36 ;  /* 0x00000024002b7c82 */ /* 0x000fe60008000000 */
[----:B------:R-:W-:Y:S01]  /*6e30*/  MOV R188, UR4 ;  /* 0x0000000400bc7c02 */ /* 0x000fe20008000f00 */
[----:B------:R-:W-:Y:S03]  /*6e40*/  UIADD3.X UR7, UPT, UPT, URZ, UR53, URZ, UP0, !UPT ;  /* 0x00000035ff077290 */ /* 0x000fe600087fe4ff */
[----:B------:R-:W-:Y:S11]  /*6e50*/  R2UR UR40, R188 ;  /* 0x00000000bc2872ca */ /* 0x000ff600000e0000 */
[----:B------:R-:W-:Y:S02]  /*6e60*/  @!UPT UIADD3 URZ, UPT, UPT, URZ, URZ, URZ ;  /* 0x000000fffffff290 */ /* 0x000fe4000fffe0ff */
[----:B------:R2:W-:Y:S01]  /*6e70*/  UTMASTG.3D [UR40], [UR6] ;  /* 0x00000028060073b5 */ /* 0x0005e20008010000 */
[----:B------:R0:W-:Y:S01]  /*6e80*/  UTMACMDFLUSH ;  /* 0x00000000000079b7 */ /* 0x0001e20000000000 */
[----:B--2---:R-:W-:Y:S04]  /*6e90*/  DEPBAR.LE SB0, 0x1 ;  /* 0x000080400000791a */ /* 0x004fe80000000000 */
.L_x_101:
[----:B------:R-:W-:Y:S05]  /*6ea0*/  BSYNC.RECONVERGENT B0 ;  /* 0x0000000000007941 */ /* 0x000fea0003800200 */
.L_x_100:
[----:B------:R-:W-:Y:S06]  /*6eb0*/  BAR.SYNC.DEFER_BLOCKING 0x1, 0x80 ;  /* 0x0042000000007b1d */ /* 0x000fec0000010000 */
[----:B------:R-:W2:Y:S01]  /*6ec0*/  @P6 SYNCS.PHASECHK.TRANS64.TRYWAIT P0, [R204+URZ+0x70], R221 ;  /* 0x000070ddcc0065a7 */ /* 0x000ea200080011ff */
[----:B------:R-:W-:Y:S01]  /*6ed0*/  BSSY B1, `(.L_x_102) ;  /* 0x0000023000017945 */ /* 0x000fe20003800000 */
[----:B--2---:R-:W-:Y:S03]  /*6ee0*/  @P6 SEL R196, RZ, 0x1, !P0 ;  /* 0x00000001ffc46807 */ /* 0x004fe60004000000 */
[----:B------:R-:W-:Y:S05]  /*6ef0*/  @!P6 BRA `(.L_x_103) ;  /* 0x000000000080e947 */ /* 0x000fea0003800000 */
[----:B------:R-:W-:Y:S01]  /*6f00*/  ISETP.NE.AND P1, PT, R197, RZ, PT ;  /* 0x000000ffc500720c */ /* 0x000fe20003f25270 */
[----:B------:R-:W-:Y:S01]  /*6f10*/  BSSY B0, `(.L_x_104) ;  /* 0x000000a000007945 */ /* 0x000fe20003800000 */
[----:B------:R-:W-:Y:S11]  /*6f20*/  ISETP.NE.AND P0, PT, R196, RZ, PT ;  /* 0x000000ffc400720c */ /* 0x000ff60003f05270 */
[----:B------:R-:W-:Y:S04]  /*6f30*/  @P1 IMAD R0, R181, 0x2000, R186 ;  /* 0x00002000b5001824 */ /* 0x000fe800078e02ba */
[C---:B------:R-:W-:Y:S01]  /*6f40*/  @P1 IMAD.IADD R6, R0.reuse, 0x1, R199 ;  /* 0x0000000100061824 */ /* 0x040fe200078e02c7 */
[----:B------:R-:W-:Y:S03]  /*6f50*/  @P1 IADD3 R4, PT, PT, R0, R207, RZ ;  /* 0x000000cf00041210 */ /* 0x000fe60007ffe0ff */
[----:B------:R-:W-:Y:S01]  /*6f60*/  @P1 IMAD.IADD R2, R205, 0x1, R6 ;  /* 0x00000001cd021824 */ /* 0x000fe200078e0206 */
[----:B------:R-:W-:Y:S06]  /*6f70*/  @P0 BRA `(.L_x_105) ;  /* 0x00000000000c0947 */ /* 0x000fec0003800000 */
[----:B------:R-:W-:Y:S04]  /*6f80*/  SHF.L.U32 R3, R180, 0x1f, RZ ;  /* 0x0000001fb4037819 */ /* 0x000fe800000006ff */
[----:B------:R-:W2:Y:S02]  /*6f90*/  SYNCS.PHASECHK.TRANS64.TRYWAIT P0, [R204+URZ+0x70], R3 ;  /* 0x00007003cc0075a7 */ /* 0x000ea400080011ff */
[----:B--2---:R-:W-:Y:S05]  /*6fa0*/  @!P0 BRA `(.L_x_106) ;  /* 0x0000004c00148947 */ /* 0x004fea0003800000 */
.L_x_105:
[----:B------:R-:W-:Y:S05]  /*6fb0*/  BSYNC B0 ;  /* 0x0000000000007941 */ /* 0x000fea0003800000 */
.L_x_104:
[----:B------:R-:W-:Y:S01]  /*6fc0*/  ISETP.NE.AND P0, PT, R197, RZ, PT ;  /* 0x000000ffc500720c */ /* 0x000fe20003f05270 */
[----:B--2---:R-:W-:Y:S02]  /*6fd0*/  VIADD R204, R204, 0x90 ;  /* 0x00000090cccc7836 */ /* 0x004fe40000000000 */
[----:B------:R-:W-:Y:S02]  /*6fe0*/  IMAD.U32 R3, RZ, RZ, UR37 ;  /* 0x00000025ff037e24 */ /* 0x000fe4000f8e00ff */
[----:B------:R-:W-:Y:S03]  /*6ff0*/  VIADD R181, R181, 0x1 ;  /* 0x00000001b5b57836 */ /* 0x000fe60000000000 */
[----:B------:R-:W-:Y:S05]  /*7000*/  PRMT R3, R3, 0x654, R204 ;  /* 0x0000065403037816 */ /* 0x000fea00000000cc */
[----:B------:R2:W3:Y:S04]  /*7010*/  @P0 LDS.128 R148, [R0] ;  /* 0x0000000000940984 */ /* 0x0004e80000000c00 */
[----:B------:R2:W4:Y:S04]  /*7020*/  @P0 LDS.128 R156, [R4+0x20] ;  /* 0x00002000049c0984 */ /* 0x0005280000000c00 */
        /* <DEDUP_REMOVED lines=9> */
[----:B------:R-:W-:Y:S01]  /*70c0*/  SEL R181, R181, RZ, P0 ;  /* 0x000000ffb5b57207 */ /* 0x000fe20000000000 */
[----:B-----5:R5:W-:Y:S02]  /*70d0*/  SYNCS.ARRIVE.TRANS64.RED.A1T0 RZ, [R3+URZ], RZ ;  /* 0x000000ff03ff79a7 */ /* 0x020be400081004ff */
[----:B-----5:R-:W-:Y:S04]  /*70e0*/  SEL R3, RZ, 0x1, P0 ;  /* 0x00000001ff037807 */ /* 0x020fe80000000000 */
[----:B--234-:R-:W-:Y:S02]  /*70f0*/  LOP3.LUT R180, R180, R3, RZ, 0x3c, !PT ;  /* 0x00000003b4b47212 */ /* 0x01cfe400078e3cff */
.L_x_103:
[----:B------:R-:W-:Y:S05]  /*7100*/  BSYNC B1 ;  /* 0x0000000000017941 */ /* 0x000fea0003800000 */
.L_x_102:
[----:B------:R-:W-:Y:S01]  /*7110*/  VIADD R0, R80, 0x40 ;  /* 0x0000004050007836 */ /* 0x000fe20000000000 */
[----:B------:R-:W-:Y:S04]  /*7120*/  BSSY.RECONVERGENT B6, `(.L_x_107) ;  /* 0x0000015000067945 */ /* 0x000fe80003800200 */
[----:B------:R-:W-:Y:S04]  /*7130*/  SHF.R.U32.HI R0, RZ, 0x15, R0 ;  /* 0x00000015ff007819 */ /* 0x000fe80000011600 */
[----:B------:R-:W-:Y:S11]  /*7140*/  LOP3.LUT P0, RZ, R0, 0x3, R173, 0x48, !PT ;  /* 0x0000000300ff7812 */ /* 0x000ff600078048ad */
[----:B------:R-:W-:Y:S02]  /*7150*/  @!UPT UIADD3 URZ, UPT, UPT, URZ, URZ, URZ ;  /* 0x000000fffffff290 */ /* 0x000fe4000fffe0ff */
[----:B------:R-:W-:Y:S05]  /*7160*/  @!P0 BRA `(.L_x_108) ;  /* 0x0000000000408947 */ /* 0x000fea0003800000 */
[----:B------:R-:W2:Y:S01]  /*7170*/  LDCU.64 UR8, c[0x4][0x78] ;  /* 0x01000f00ff0877ac */ /* 0x000ea20008000a00 */
[----:B------:R-:W-:Y:S01]  /*7180*/  MOV R3, 0x0 ;  /* 0x0000000000037802 */ /* 0x000fe20000000f00 */
[----:B------:R-:W-:Y:S02]  /*7190*/  HFMA2 R12, -RZ, RZ, 0, 5.9604644775390625e-08 ;  /* 0x00000001ff0c7431 */ /* 0x000fe400000001ff */
[----:B------:R-:W-:Y:S02]  /*71a0*/  IMAD.MOV.U32 R8, RZ, RZ, 0x192 ;  /* 0x00000192ff087424 */ /* 0x000fe400078e00ff */
[----:B------:R-:W-:Y:S01]  /*71b0*/  IMAD.MOV.U32 R13, RZ, RZ, RZ ;  /* 0x000000ffff0d7224 */ /* 0x000fe200078e00ff */
[----:B------:R-:W3:Y:S01]  /*71c0*/  LDCU.64 UR6, c[0x4][0x80] ;  /* 0x01001000ff0677ac */ /* 0x000ee20008000a00 */
[----:B------:R-:W4:Y:S01]  /*71d0*/  LDC.64 R2, c[0x4][R3] ;  /* 0x0100000003027b82 */ /* 0x000f220000000a00 */
[----:B------:R-:W5:Y:S01]  /*71e0*/  LDCU.64 UR4, c[0x4][0x18] ;  /* 0x01000300ff0477ac */ /* 0x000f620008000a00 */
[----:B--2---:R-:W-:Y:S01]  /*71f0*/  MOV R5, UR9 ;  /* 0x0000000900057c02 */ /* 0x004fe20008000f00 */
[----:B------:R-:W-:Y:S01]  /*7200*/  IMAD.U32 R4, RZ, RZ, UR8 ;  /* 0x00000008ff047e24 */ /* 0x000fe2000f8e00ff */
[----:B---3--:R-:W-:Y:S01]  /*7210*/  MOV R7, UR7 ;  /* 0x0000000700077c02 */ /* 0x008fe20008000f00 */
[----:B------:R-:W-:Y:S01]  /*7220*/  IMAD.U32 R6, RZ, RZ, UR6 ;  /* 0x00000006ff067e24 */ /* 0x000fe2000f8e00ff */
[----:B-----5:R-:W-:Y:S01]  /*7230*/  MOV R11, UR5 ;  /* 0x00000005000b7c02 */ /* 0x020fe20008000f00 */
[----:B------:R-:W-:Y:S02]  /*7240*/  IMAD.U32 R10, RZ, RZ, UR4 ;  /* 0x00000004ff0a7e24 */ /* 0x000fe4000f8e00ff */
[----:B------:R-:W-:Y:S07]  /*7250*/  LEPC R20, `(.L_x_108) ;  /* 0x000000001014794e */ /* 0x000fee0000000000 */
[----:B-1--4-:R-:W-:Y:S05]  /*7260*/  CALL.ABS.NOINC R2 ;  /* 0x0000000002007343 */ /* 0x012fea0003c00000 */
.L_x_108:
[----:B------:R-:W-:Y:S05]  /*7270*/  BSYNC.RECONVERGENT B6 ;  /* 0x0000000000067941 */ /* 0x000fea0003800200 */
.L_x_107:
[----:B------:R-:W-:Y:S01]  /*7280*/  F2FP.F16.E5M2.UNPACK_B R4, R149 ;  /* 0x00000095ff04723e */ /* 0x000fe200020004ff */
[----:B------:R-:W-:Y:S05]  /*7290*/  WARPSYNC.ALL ;  /* 0x0000000000007948 */ /* 0x000fea0003800000 */
[----:B------:R-:W-:Y:S01]  /*72a0*/  R2UR UR4, R80 ;  /* 0x00000000500472ca */ /* 0x000fe200000e0000 */
[--C-:B------:R-:W-:Y:S01]  /*72b0*/  HADD2.F32 R88, -RZ, R4.reuse.H0_H0 ;  /* 0x20000004ff587230 */ /* 0x100fe20000004100 */
[-C--:B------:R-:W-:Y:S01]  /*72c0*/  F2FP.F16.E5M2.UNPACK_B R0, R148.reuse ;  /* 0x00000094ff00723e */ /* 0x080fe200020004ff */
[----:B------:R-:W-:Y:S01]  /*72d0*/  HADD2.F32 R83, -RZ, R4.H1_H1 ;  /* 0x30000004ff537230 */ /* 0x000fe20000004100 */
[----:B------:R-:W-:Y:S01]  /*72e0*/  F2FP.F16.E5M2.UNPACK_B R4, R151 ;  /* 0x00000097ff04723e */ /* 0x000fe200020004ff */
[----:B------:R-:W-:Y:S01]  /*72f0*/  BSSY.RECONVERGENT B0, `(.L_x_109) ;  /* 0x0000116000007945 */ /* 0x000fe20003800200 */
[----:B------:R-:W-:Y:S01]  /*7300*/  F2FP.F16.E5M2.UNPACK_B R3, R148.H1 ;  /* 0x00000094ff03723e */ /* 0x000fe200030004ff */
[--C-:B------:R-:W-:Y:S01]  /*7310*/  HADD2.F32 R2, -RZ, R0.reuse.H0_H0 ;  /* 0x20000000ff027230 */ /* 0x100fe20000004100 */
[----:B-1----:R-:W-:Y:S01]  /*7320*/  F2FP.F16.E5M2.UNPACK_B R135, R162 ;  /* 0x000000a2ff87723e */ /* 0x002fe200020004ff */
[----:B------:R-:W-:Y:S01]  /*7330*/  HADD2.F32 R82, -RZ, R0.H1_H1 ;  /* 0x30000000ff527230 */ /* 0x000fe20000004100 */
[----:B------:R-:W-:Y:S01]  /*7340*/  F2FP.F16.E5M2.UNPACK_B R0, R149.H1 ;  /* 0x00000095ff00723e */ /* 0x000fe200030004ff */
[--C-:B------:R-:W-:Y:S01]  /*7350*/  HADD2.F32 R84, -RZ, R3.reuse.H0_H0 ;  /* 0x20000003ff547230 */ /* 0x100fe20000004100 */
[----:B------:R-:W-:Y:S01]  /*7360*/  F2FP.F16.E5M2.UNPACK_B R125, R159.H1 ;  /* 0x0000009fff7d723e */ /* 0x000fe200030004ff */
[----:B------:R-:W-:Y:S01]  /*7370*/  HADD2.F32 R86, -RZ, R3.H1_H1 ;  /* 0x30000003ff567230 */ /* 0x000fe20000004100 */
[-C--:B------:R-:W-:Y:S01]  /*7380*/  F2FP.F16.E5M2.UNPACK_B R3, R150.reuse ;  /* 0x00000096ff03723e */ /* 0x080fe200020004ff */
[--C-:B------:R-:W-:Y:S01]  /*7390*/  HADD2.F32 R90, -RZ, R0.reuse.H0_H0 ;  /* 0x20000000ff5a7230 */ /* 0x100fe20000004100 */
[----:B------:R-:W-:Y:S01]  /*73a0*/  ISETP.NE.AND P0, PT, R189, RZ, PT ;  /* 0x000000ffbd00720c */ /* 0x000fe20003f05270 */
[----:B------:R-:W-:Y:S01]  /*73b0*/  HADD2.F32 R85, -RZ, R0.H1_H1 ;  /* 0x30000000ff557230 */ /* 0x000fe20000004100 */
[----:B------:R-:W-:Y:S01]  /*73c0*/  F2FP.F16.E5M2.UNPACK_B R0, R150.H1 ;  /* 0x00000096ff00723e */ /* 0x000fe200030004ff */
[--C-:B------:R-:W-:Y:S01]  /*73d0*/  HADD2.F32 R92, -RZ, R3.reuse.H0_H0 ;  /* 0x20000003ff5c7230 */ /* 0x100fe20000004100 */
[----:B------:R-:W-:Y:S01]  /*73e0*/  ISETP.NE.AND P6, PT, R198, RZ, PT ;  /* 0x000000ffc600720c */ /* 0x000fe20003fc5270 */
[----:B------:R-:W-:Y:S01]  /*73f0*/  HADD2.F32 R87, -RZ, R3.H1_H1 ;  /* 0x30000003ff577230 */ /* 0x000fe20000004100 */
[----:B------:R-:W-:Y:S01]  /*7400*/  F2FP.F16.E5M2.UNPACK_B R3, R151.H1 ;  /* 0x00000097ff03723e */ /* 0x000fe200030004ff */
[--C-:B------:R-:W-:Y:S02]  /*7410*/  HADD2.F32 R94, -RZ, R0.reuse.H0_H0 ;  /* 0x20000000ff5e7230 */ /* 0x100fe40000004100 */
[----:B------:R-:W-:Y:S01]  /*7420*/  HADD2.F32 R89, -RZ, R0.H1_H1 ;  /* 0x30000000ff597230 */ /* 0x000fe20000004100 */
[-C--:B------:R-:W-:Y:S01]  /*7430*/  F2FP.F16.E5M2.UNPACK_B R0, R152.reuse ;  /* 0x00000098ff00723e */ /* 0x080fe200020004ff */
[--C-:B------:R-:W-:Y:S02]  /*7440*/  HADD2.F32 R96, -RZ, R4.reuse.H0_H0 ;  /* 0x20000004ff607230 */ /* 0x100fe40000004100 */
[----:B------:R-:W-:Y:S01]  /*7450*/  HADD2.F32 R91, -RZ, R4.H1_H1 ;  /* 0x30000004ff5b7230 */ /* 0x000fe20000004100 */
[-C--:B------:R-:W-:Y:S01]  /*7460*/  F2FP.F16.E5M2.UNPACK_B R4, R153.reuse ;  /* 0x00000099ff04723e */ /* 0x080fe200020004ff */
[--C-:B------:R-:W-:Y:S02]  /*7470*/  HADD2.F32 R100, -RZ, R0.reuse.H0_H0 ;  /* 0x20000000ff647230 */ /* 0x100fe40000004100 */
[----:B------:R-:W-:Y:S01]  /*7480*/  HADD2.F32 R95, -RZ, R0.H1_H1 ;  /* 0x30000000ff5f7230 */ /* 0x000fe20000004100 */
[----:B------:R-:W-:Y:S01]  /*7490*/  F2FP.F16.E5M2.UNPACK_B R0, R153.H1 ;  /* 0x00000099ff00723e */ /* 0x000fe200030004ff */
[--C-:B------:R-:W-:Y:S02]  /*74a0*/  HADD2.F32 R98, -RZ, R3.reuse.H0_H0 ;  /* 0x20000003ff627230 */ /* 0x100fe40000004100 */
[----:B------:R-:W-:Y:S01]  /*74b0*/  HADD2.F32 R93, -RZ, R3.H1_H1 ;  /* 0x30000003ff5d7230 */ /* 0x000fe20000004100 */
[----:B------:R-:W-:Y:S01]  /*74c0*/  F2FP.F16.E5M2.UNPACK_B R3, R152.H1 ;  /* 0x00000098ff03723e */ /* 0x000fe200030004ff */
[--C-:B------:R-:W-:Y:S02]  /*74d0*/  HADD2.F32 R106, -RZ, R0.reuse.H0_H0 ;  /* 0x20000000ff6a7230 */ /* 0x100fe40000004100 */
[----:B------:R-:W-:Y:S01]  /*74e0*/  HADD2.F32 R101, -RZ, R0.H1_H1 ;  /* 0x30000000ff657230 */ /* 0x000fe20000004100 */
[-C--:B------:R-:W-:Y:S01]  /*74f0*/  F2FP.F16.E5M2.UNPACK_B R0, R154.reuse.H1 ;  /* 0x0000009aff00723e */ /* 0x080fe200030004ff */
[--C-:B------:R-:W-:Y:S02]  /*7500*/  HADD2.F32 R104, -RZ, R4.reuse.H0_H0 ;  /* 0x20000004ff687230 */ /* 0x100fe40000004100 */
[----:B------:R-:W-:Y:S01]  /*7510*/  HADD2.F32 R99, -RZ, R4.H1_H1 ;  /* 0x30000004ff637230 */ /* 0x000fe20000004100 */
[----:B------:R-:W-:Y:S01]  /*7520*/  F2FP.F16.E5M2.UNPACK_B R4, R155 ;  /* 0x0000009bff04723e */ /* 0x000fe200020004ff */
[--C-:B------:R-:W-:Y:S02]  /*7530*/  HADD2.F32 R102, -RZ, R3.reuse.H0_H0 ;  /* 0x20000003ff667230 */ /* 0x100fe40000004100 */
[----:B------:R-:W-:Y:S01]  /*7540*/  HADD2.F32 R97, -RZ, R3.H1_H1 ;  /* 0x30000003ff617230 */ /* 0x000fe20000004100 */
[----:B------:R-:W-:Y:S01]  /*7550*/  F2FP.F16.E5M2.UNPACK_B R3, R154 ;  /* 0x0000009aff03723e */ /* 0x000fe200020004ff */
[--C-:B------:R-:W-:Y:S02]  /*7560*/  HADD2.F32 R110, -RZ, R0.reuse.H0_H0 ;  /* 0x20000000ff6e7230 */ /* 0x100fe40000004100 */
[----:B------:R-:W-:Y:S01]  /*7570*/  HADD2.F32 R105, -RZ, R0.H1_H1 ;  /* 0x30000000ff697230 */ /* 0x000fe20000004100 */
[-C--:B------:R-:W-:Y:S01]  /*7580*/  F2FP.F16.E5M2.UNPACK_B R0, R156.reuse ;  /* 0x0000009cff00723e */ /* 0x080fe200020004ff */
[--C-:B------:R-:W-:Y:S02]  /*7590*/  HADD2.F32 R112, -RZ, R4.reuse.H0_H0 ;  /* 0x20000004ff707230 */ /* 0x100fe40000004100 */
[----:B------:R-:W-:Y:S01]  /*75a0*/  HADD2.F32 R107, -RZ, R4.H1_H1 ;  /* 0x30000004ff6b7230 */ /* 0x000fe20000004100 */
[----:B------:R-:W-:Y:S01]  /*75b0*/  F2FP.F16.E5M2.UNPACK_B R4, R157 ;  /* 0x0000009dff04723e */ /* 0x000fe200020004ff */
[--C-:B------:R-:W-:Y:S02]  /*75c0*/  HADD2.F32 R108, -RZ, R3.reuse.H0_H0 ;  /* 0x20000003ff6c7230 */ /* 0x100fe40000004100 */
[----:B------:R-:W-:Y:S01]  /*75d0*/  HADD2.F32 R103, -RZ, R3.H1_H1 ;  /* 0x30000003ff677230 */ /* 0x000fe20000004100 */
[----:B------:R-:W-:Y:S01]  /*75e0*/  F2FP.F16.E5M2.UNPACK_B R3, R155.H1 ;  /* 0x0000009bff03723e */ /* 0x000fe200030004ff */
[--C-:B------:R-:W-:Y:S02]  /*75f0*/  HADD2.F32 R116, -RZ, R0.reuse.H0_H0 ;  /* 0x20000000ff747230 */ /* 0x100fe40000004100 */
[----:B------:R-:W-:Y:S01]  /*7600*/  HADD2.F32 R111, -RZ, R0.H1_H1 ;  /* 0x30000000ff6f7230 */ /* 0x000fe20000004100 */
[----:B------:R-:W-:Y:S01]  /*7610*/  F2FP.F16.E5M2.UNPACK_B R0, R156.H1 ;  /* 0x0000009cff00723e */ /* 0x000fe200030004ff */
[--C-:B------:R-:W-:Y:S02]  /*7620*/  HADD2.F32 R120, -RZ, R4.reuse.H0_H0 ;  /* 0x20000004ff787230 */ /* 0x100fe40000004100 */
[----:B------:R-:W-:Y:S02]  /*7630*/  HADD2.F32 R115, -RZ, R4.H1_H1 ;  /* 0x30000004ff737230 */ /* 0x000fe40000004100 */
[--C-:B------:R-:W-:Y:S01]  /*7640*/  HADD2.F32 R114, -RZ, R3.reuse.H0_H0 ;  /* 0x20000003ff727230 */ /* 0x100fe20000004100 */
[----:B------:R-:W1:Y:S01]  /*7650*/  LDTM.x64 R4, tmem[UR4+0x40] ;  /* 0x00004004000479ee */ /* 0x000e620008340000 */
[----:B------:R-:W-:Y:S01]  /*7660*/  HADD2.F32 R109, -RZ, R3.H1_H1 ;  /* 0x30000003ff6d7230 */ /* 0x000fe20000004100 */
[----:B------:R-:W-:Y:S01]  /*7670*/  F2FP.F16.E5M2.UNPACK_B R3, R157.H1 ;  /* 0x0000009dff03723e */ /* 0x000fe200030004ff */
        /* <DEDUP_REMOVED lines=14> */
[----:B------:R-:W-:Y:S01]  /*7760*/  F2FP.F16.E5M2.UNPACK_B R0, R160.H1 ;  /* 0x000000a0ff00723e */ /* 0x000fe200030004ff */
[--C-:B------:R-:W-:Y:S02]  /*7770*/  HADD2.F32 R132, -RZ, R3.reuse.H0_H0 ;  /* 0x20000003ff847230 */ /* 0x100fe40000004100 */
[C---:B-1----:R-:W-:Y:S01]  /*7780*/  FMUL R7, R78.reuse, R7 ;  /* 0x000000074e077220 */ /* 0x042fe20000400000 */
        /* <DEDUP_REMOVED lines=10> */
[C---:B------:R-:W-:Y:S01]  /*7830*/  FMUL R0, R78.reuse, R4 ;  /* 0x000000044e007220 */ /* 0x040fe20000400000 */
[--C-:B------:R-:W-:Y:S01]  /*7840*/  HADD2.F32 R140, -RZ, R135.reuse.H0_H0 ;  /* 0x20000087ff8c7230 */ /* 0x100fe20000004100 */
[----:B------:R-:W-:Y:S01]  /*7850*/  F2FP.F16.E5M2.UNPACK_B R4, R163 ;  /* 0x000000a3ff04723e */ /* 0x000fe200020004ff */
[----:B------:R-:W-:Y:S02]  /*7860*/  HADD2.F32 R135, -RZ, R135.H1_H1 ;  /* 0x30000087ff877230 */ /* 0x000fe40000004100 */
[C---:B------:R-:W-:Y:S01]  /*7870*/  FFMA R0, R81.reuse, R2, R0 ;  /* 0x0000000251007223 */ /* 0x040fe20000000000 */
[C---:B------:R-:W-:Y:S01]  /*7880*/  FMUL R2, R78.reuse, R5 ;  /* 0x000000054e027220 */ /* 0x040fe20000400000 */
[--C-:B------:R-:W-:Y:S01]  /*7890*/  HADD2.F32 R142, -RZ, R3.reuse.H0_H0 ;  /* 0x20000003ff8e7230 */ /* 0x100fe20000004100 */
[----:B------:R-:W-:Y:S01]  /*78a0*/  F2FP.F16.E5M2.UNPACK_B R5, R163.H1 ;  /* 0x000000a3ff05723e */ /* 0x000fe200030004ff */
[----:B------:R-:W-:Y:S02]  /*78b0*/  HADD2.F32 R137, -RZ, R3.H1_H1 ;  /* 0x30000003ff897230 */ /* 0x000fe40000004100 */
[C---:B------:R-:W-:Y:S01]  /*78c0*/  FFMA R2, R81.reuse, R82, R2 ;  /* 0x0000005251027223 */ /* 0x040fe20000000002 */
[--C-:B------:R-:W-:Y:S02]  /*78d0*/  HADD2.F32 R82, -RZ, R4.reuse.H0_H0 ;  /* 0x20000004ff527230 */ /* 0x100fe40000004100 */
[C---:B------:R-:W-:Y:S01]  /*78e0*/  FMUL R3, R78.reuse, R6 ;  /* 0x000000064e037220 */ /* 0x040fe20000400000 */
[----:B------:R-:W-:Y:S02]  /*78f0*/  HADD2.F32 R139, -RZ, R4.H1_H1 ;  /* 0x30000004ff8b7230 */ /* 0x000fe40000004100 */
[C---:B------:R-:W-:Y:S01]  /*7900*/  FMUL R4, R78.reuse, R9 ;  /* 0x000000094e047220 */ /* 0x040fe20000400000 */
[--C-:B------:R-:W-:Y:S02]  /*7910*/  HADD2.F32 R141, -RZ, R5.reuse.H1_H1 ;  /* 0x30000005ff8d7230 */ /* 0x100fe40000004100 */
[C---:B------:R-:W-:Y:S01]  /*7920*/  FFMA R3, R81.reuse, R84, R3 ;  /* 0x0000005451037223 */ /* 0x040fe20000000003 */
[----:B------:R-:W-:Y:S01]  /*7930*/  FFMA R7, R81, R86, R7 ;  /* 0x0000005651077223 */ /* 0x000fe20000000007 */
[----:B------:R-:W-:Y:S02]  /*7940*/  HADD2.F32 R84, -RZ, R5.H0_H0 ;  /* 0x20000005ff547230 */ /* 0x000fe40000004100 */
[C---:B------:R-:W-:Y:S01]  /*7950*/  FMUL R5, R78.reuse, R10 ;  /* 0x0000000a4e057220 */ /* 0x040fe20000400000 */
[C---:B------:R-:W-:Y:S01]  /*7960*/  FMUL R6, R78.reuse, R11 ;  /* 0x0000000b4e067220 */ /* 0x040fe20000400000 */
[C---:B------:R-:W-:Y:S01]  /*7970*/  FMUL R11, R78.reuse, R16 ;  /* 0x000000104e0b7220 */ /* 0x040fe20000400000 */
[----:B------:R-:W-:Y:S01]  /*7980*/  F2FP.SATFINITE.E5M2.F32.PACK_AB_MERGE_C R143, R7, R3, RZ ;  /* 0x00000003078f723e */ /* 0x000fe200048060ff */
[C---:B------:R-:W-:Y:S01]  /*7990*/  FMUL R3, R78.reuse, R8 ;  /* 0x000000084e037220 */ /* 0x040fe20000400000 */
[C---:B------:R-:W-:Y:S01]  /*79a0*/  FMUL R7, R78.reuse, R12 ;  /* 0x0000000c4e077220 */ /* 0x040fe20000400000 */
[C---:B------:R-:W-:Y:S01]  /*79b0*/  FMUL R8, R78.reuse, R13 ;  /* 0x0000000d4e087220 */ /* 0x040fe20000400000 */
[C---:B------:R-:W-:Y:S01]  /*79c0*/  FMUL R12, R78.reuse, R17 ;  /* 0x000000114e0c7220 */ /* 0x040fe20000400000 */
[C---:B------:R-:W-:Y:S01]  /*79d0*/  FFMA R3, R81.reuse, R88, R3 ;  /* 0x0000005851037223 */ /* 0x040fe20000000003 */
[C---:B------:R-:W-:Y:S01]  /*79e0*/  FFMA R4, R81.reuse, R83, R4 ;  /* 0x0000005351047223 */ /* 0x040fe20000000004 */
[C---:B------:R-:W-:Y:S01]  /*79f0*/  FFMA R5, R81.reuse, R90, R5 ;  /* 0x0000005a51057223 */ /* 0x040fe20000000005 */
[C---:B------:R-:W-:Y:S01]  /*7a00*/  FFMA R6, R81.reuse, R85, R6 ;  /* 0x0000005551067223 */ /* 0x040fe20000000006 */
[C---:B------:R-:W-:Y:S01]  /*7a10*/  FFMA R7, R81.reuse, R92, R7 ;  /* 0x0000005c51077223 */ /* 0x040fe20000000007 */
[C---:B------:R-:W-:Y:S01]  /*7a20*/  FFMA R8, R81.reuse, R87, R8 ;  /* 0x0000005751087223 */ /* 0x040fe20000000008 */
[C---:B------:R-:W-:Y:S01]  /*7a30*/  FMUL R16, R78.reuse, R21 ;  /* 0x000000154e107220 */ /* 0x040fe20000400000 */
[----:B------:R-:W-:Y:S01]  /*7a40*/  FMUL R9, R78, R14 ;  /* 0x0000000e4e097220 */ /* 0x000fe20000400000 */
[----:B------:R-:W-:Y:S01]  /*7a50*/  F2FP.SATFINITE.E5M2.F32.PACK_AB_MERGE_C R5, R6, R5, RZ ;  /* 0x000000050605723e */ /* 0x000fe200048060ff */
[C---:B------:R-:W-:Y:S01]  /*7a60*/  FMUL R10, R78.reuse, R15 ;  /* 0x0000000f4e0a7220 */ /* 0x040fe20000400000 */
[C---:B------:R-:W-:Y:S01]  /*7a70*/  FMUL R15, R78.reuse, R20 ;  /* 0x000000144e0f7220 */ /* 0x040fe20000400000 */
[C---:B------:R-:W-:Y:S01]  /*7a80*/  FFMA R9, R81.reuse, R94, R9 ;  /* 0x0000005e51097223 */ /* 0x040fe20000000009 */
[C---:B------:R-:W-:Y:S01]  /*7a90*/  FMUL R20, R78.reuse, R25 ;  /* 0x000000194e147220 */ /* 0x040fe20000400000 */
[C---:B------:R-:W-:Y:S01]  /*7aa0*/  FFMA R10, R81.reuse, R89, R10 ;  /* 0x00000059510a7223 */ /* 0x040fe2000000000a */
[C---:B------:R-:W-:Y:S01]  /*7ab0*/  FFMA R11, R81.reuse, R96, R11 ;  /* 0x00000060510b7223 */ /* 0x040fe2000000000b */
[C---:B------:R-:W-:Y:S01]  /*7ac0*/  FFMA R12, R81.reuse, R91, R12 ;  /* 0x0000005b510c7223 */ /* 0x040fe2000000000c */
[C---:B------:R-:W-:Y:S01]  /*7ad0*/  FMUL R13, R78.reuse, R18 ;  /* 0x000000124e0d7220 */ /* 0x040fe20000400000 */
[----:B------:R-:W-:Y:S01]  /*7ae0*/  FMUL R14, R78, R19 ;  /* 0x000000134e0e7220 */ /* 0x000fe20000400000 */
[----:B------:R-:W-:Y:S01]  /*7af0*/  F2FP.SATFINITE.E5M2.F32.PACK_AB_MERGE_C R9, R10, R9, RZ ;  /* 0x000000090a09723e */ /* 0x000fe200048060ff */
[C---:B------:R-:W-:Y:S01]  /*7b00*/  FMUL R19, R78.reuse, R24 ;  /* 0x000000184e137220 */ /* 0x040fe20000400000 */
        /* <DEDUP_REMOVED lines=17> */
[----:B------:R-:W-:Y:S01]  /*7c20*/  FMUL R27, R78, R32 ;  /* 0x000000204e1b7220 */ /* 0x000fe20000400000 */
[C---:B------:R-:W-:Y:S01]  /*7c30*/  FFMA R21, R81.reuse, R106, R21 ;  /* 0x0000006a51157223 */ /* 0x040fe20000000015 */
[C---:B------:R-:W-:Y:S01]  /*7c40*/  FFMA R22, R81.reuse, R101, R22 ;  /* 0x0000006551167223 */ /* 0x040fe20000000016 */
[----:B------:R-:W-:Y:S01]  /*7c50*/  F2FP.SATFINITE.E5M2.F32.PACK_AB_MERGE_C R16, R16, R15, R17 ;  /* 0x0000000f1010723e */ /* 0x000fe20004806011 */
[C---:B------:R-:W-:Y:S01]  /*7c60*/  FFMA R23, R81.reuse, R108, R23 ;  /* 0x0000006c51177223 */ /* 0x040fe20000000017 */
[C---:B------:R-:W-:Y:S01]  /*7c70*/  FFMA R24, R81.reuse, R103, R24 ;  /* 0x0000006751187223 */ /* 0x040fe20000000018 */
[----:B------:R-:W-:Y:S01]  /*7c80*/  FMUL R32, R78, R37 ;  /* 0x000000254e207220 */ /* 0x000fe20000400000 */
[----:B------:R-:W-:Y:S01]  /*7c90*/  F2FP.SATFINITE.E5M2.F32.PACK_AB_MERGE_C R21, R22, R21, RZ ;  /* 0x000000151615723e */ /* 0x000fe200048060ff */
[C---:B------:R-:W-:Y:S01]  /*7ca0*/  FMUL R25, R78.reuse, R30 ;  /* 0x0000001e4e197220 */ /* 0x040fe20000400000 */
[C---:B------:R-:W-:Y:S01]  /*7cb0*/  FMUL R26, R78.reuse, R31 ;  /* 0x0000001f4e1a7220 */ /* 0x040fe20000400000 */
[----:B------:R-:W-:Y:S01]  /*7cc0*/  FMUL R31, R78, R36 ;  /* 0x000000244e1f7220 */ /* 0x000fe20000400000 */
[----:B------:R-:W-:Y:S01]  /*7cd0*/  F2FP.SATFINITE.E5M2.F32.PACK_AB_MERGE_C R17, R20, R19, R21 ;  /* 0x000000131411723e */ /* 0x000fe20004806015 */
        /* <DEDUP_REMOVED lines=8> */
[----:B------:R-:W-:Y:S01]  /*7d60*/  FMUL R35, R78, R40 ;  /* 0x000000284e237220 */ /* 0x000fe20000400000 */
[C---:B------:R-:W-:Y:S01]  /*7d70*/  FFMA R29, R81.reuse, R114, R29 ;  /* 0x00000072511d7223 */ /* 0x040fe2000000001d */
[----:B------:R-:W-:Y:S01]  /*7d80*/  F2FP.SATFINITE.E5M2.F32.PACK_AB_MERGE_C R18, R24, R23, R18 ;  /* 0x000000171812723e */ /* 0x000fe20004806012 */
        /* <DEDUP_REMOVED lines=22> */
[C---:B------:R-:W-:Y:S01]  /*7ef0*/  FMUL R41, R78.reuse, R46 ;  /* 0x0000002e4e297220 */ /* 0x040fe20000400000 */
[C---:B------:R-:W-:Y:S01]  /*7f00*/  FMUL R42, R78.reuse, R47 ;  /* 0x0000002f4e2a7220 */ /* 0x040fe20000400000 */
[C---:B------:R-:W-:Y:S01]  /*7f10*/  FFMA R40, R81.reuse, R119, R40 ;  /* 0x0000007751287223 */ /* 0x040fe20000000028 */
[--C-:B------:R-:W-:Y:S02]  /*7f20*/  HADD2.F32 R130, -RZ, R125.reuse.H0_H0 ;  /* 0x2000007dff827230 */ /* 0x100fe40000004100 */
[C---:B------:R-:W-:Y:S01]  /*7f30*/  FFMA R41, R81.reuse, R126, R41 ;  /* 0x0000007e51297223 */ /* 0x040fe20000000029 */
[----:B------:R-:W-:Y:S02]  /*7f40*/  HADD2.F32 R125, -RZ, R125.H1_H1 ;  /* 0x3000007dff7d7230 */ /* 0x000fe40000004100 */
[C---:B------:R-:W-:Y:S01]  /*7f50*/  FMUL R45, R78.reuse, R50 ;  /* 0x000000324e2d7220 */ /* 0x040fe20000400000 */
[C---:B------:R-:W-:Y:S01]  /*7f60*/  FFMA R42, R81.reuse, R121, R42 ;  /* 0x00000079512a7223 */ /* 0x040fe2000000002a */
[C---:B------:R-:W-:Y:S01]  /*7f70*/  FMUL R46, R78.reuse, R51 ;  /* 0x000000334e2e7220 */ /* 0x040fe20000400000 */
[C---:B------:R-:W-:Y:S01]  /*7f80*/  FFMA R43, R81.reuse, R128, R43 ;  /* 0x00000080512b7223 */ /* 0x040fe2000000002b */
[C---:B------:R-:W-:Y:S01]  /*7f90*/  FMUL R47, R78.reuse, R52 ;  /* 0x000000344e2f7220 */ /* 0x040fe20000400000 */
        /* <DEDUP_REMOVED lines=10> */
[C---:B------:R-:W-:Y:S01]  /*8040*/  FFMA R45, R81.reuse, R130, R45 ;  /* 0x00000082512d7223 */ /* 0x040fe2000000002d */
[C---:B------:R-:W-:Y:S01]  /*8050*/  FMUL R59, R78.reuse, R64 ;  /* 0x000000404e3b7220 */ /* 0x040fe20000400000 */
[C---:B------:R-:W-:Y:S01]  /*8060*/  FMUL R60, R78.reuse, R65 ;  /* 0x000000414e3c7220 */ /* 0x040fe20000400000 */
[C---:B------:R-:W-:Y:S01]  /*8070*/  FMUL R61, R78.reuse, R66 ;  /* 0x000000424e3d7220 */ /* 0x040fe20000400000 */
[----:B------:R-:W-:Y:S01]  /*8080*/  FMUL R62, R78, R67 ;  /* 0x000000434e3e7220 */ /* 0x000fe20000400000 */
[C---:B------:R-:W-:Y:S01]  /*8090*/  FFMA R46, R81.reuse, R125, R46 ;  /* 0x0000007d512e7223 */ /* 0x040fe2000000002e */
[----:B------:R-:W-:Y:S01]  /*80a0*/  F2FP.SATFINITE.E5M2.F32.PACK_AB_MERGE_C R64, R2, R0, R143 ;  /* 0x000000000240723e */ /* 0x000fe2000480608f */
[C---:B------:R-:W-:Y:S01]  /*80b0*/  FFMA R47, R81.reuse, R132, R47 ;  /* 0x00000084512f7223 */ /* 0x040fe2000000002f */
[----:B------:R-:W-:Y:S01]  /*80c0*/  F2FP.SATFINITE.E5M2.F32.PACK_AB_MERGE_C R65, R4, R3, R5 ;  /* 0x000000030441723e */ /* 0x000fe20004806005 */
[C---:B------:R-:W-:Y:S01]  /*80d0*/  FFMA R48, R81.reuse, R127, R48 ;  /* 0x0000007f51307223 */ /* 0x040fe20000000030 */
[----:B------:R-:W-:Y:S01]  /*80e0*/  F2FP.SATFINITE.E5M2.F32.PACK_AB_MERGE_C R66, R8, R7, R9 ;  /* 0x000000070842723e */ /* 0x000fe20004806009 */
[C---:B------:R-:W-:Y:S01]  /*80f0*/  FFMA R49, R81.reuse, R134, R49 ;  /* 0x0000008651317223 */ /* 0x040fe20000000031 */
[----:B------:R-:W-:Y:S01]  /*8100*/  F2FP.SATFINITE.E5M2.F32.PACK_AB_MERGE_C R67, R12, R11, R13 ;  /* 0x0000000b0c43723e */ /* 0x000fe2000480600d */
[----:B------:R-:W-:Y:S01]  /*8110*/  FMUL R53, R78, R58 ;  /* 0x0000003a4e357220 */ /* 0x000fe20000400000 */
[C---:B------:R-:W-:Y:S01]  /*8120*/  FFMA R50, R81.reuse, R129, R50 ;  /* 0x0000008151327223 */ /* 0x040fe20000000032 */
[C---:B------:R-:W-:Y:S01]  /*8130*/  FFMA R51, R81.reuse, R136, R51 ;  /* 0x0000008851337223 */ /* 0x040fe20000000033 */
[C---:B------:R-:W-:Y:S01]  /*8140*/  FFMA R52, R81.reuse, R131, R52 ;  /* 0x0000008351347223 */ /* 0x040fe20000000034 */
[----:B------:R1:W-:Y:S01]  /*8150*/  STS.128 [R172+UR49+0xa200], R64 ;  /* 0x00a20040ac007988 */ /* 0x0003e20008000c31 */
[C---:B------:R-:W-:Y:S01]  /*8160*/  FFMA R53, R81.reuse, R138, R53 ;  /* 0x0000008a51357223 */ /* 0x040fe20000000035 */
[----:B------:R-:W-:Y:S01]  /*8170*/  F2FP.SATFINITE.E5M2.F32.PACK_AB_MERGE_C R37, R38, R37, RZ ;  /* 0x000000252625723e */ /* 0x000fe200048060ff */
[C---:B------:R-:W-:Y:S01]  /*8180*/  FFMA R54, R81.reuse, R133, R54 ;  /* 0x0000008551367223 */ /* 0x040fe20000000036 */
[----:B------:R-:W-:Y:S01]  /*8190*/  FMUL R58, R78, R63 ;  /* 0x0000003f4e3a7220 */ /* 0x000fe20000400000 */
[C---:B------:R-:W-:Y:S01]  /*81a0*/  FFMA R55, R81.reuse, R140, R55 ;  /* 0x0000008c51377223 */ /* 0x040fe20000000037 */
[C---:B------:R-:W-:Y:S01]  /*81b0*/  FFMA R56, R81.reuse, R135, R56 ;  /* 0x0000008751387223 */ /* 0x040fe20000000038 */
[C---:B------:R-:W-:Y:S01]  /*81c0*/  FFMA R57, R81.reuse, R142, R57 ;  /* 0x0000008e51397223 */ /* 0x040fe20000000039 */
[----:B------:R1:W-:Y:S01]  /*81d0*/  STS.128 [R192+0xa010], R16 ;  /* 0x00a01010c0007388 */ /* 0x0003e20000000c00 */
[----:B------:R-:W-:Y:S01]  /*81e0*/  F2FP.SATFINITE.E5M2.F32.PACK_AB_MERGE_C R33, R36, R35, R37 ;  /* 0x000000232421723e */ /* 0x000fe20004806025 */
[C---:B------:R-:W-:Y:S01]  /*81f0*/  FFMA R58, R81.reuse, R137, R58 ;  /* 0x00000089513a7223 */ /* 0x040fe2000000003a */
[----:B------:R-:W-:Y:S01]  /*8200*/  F2FP.SATFINITE.E5M2.F32.PACK_AB_MERGE_C R34, R42, R41, RZ ;  /* 0x000000292a22723e */ /* 0x000fe200048060ff */
[C---:B------:R-:W-:Y:S01]  /*8210*/  FFMA R59, R81.reuse, R82, R59 ;  /* 0x00000052513b7223 */ /* 0x040fe2000000003b */
[----:B------:R-:W-:Y:S01]  /*8220*/  F2FP.SATFINITE.E5M2.F32.PACK_AB_MERGE_C R35, R46, R45, RZ ;  /* 0x0000002d2e23723e */ /* 0x000fe200048060ff */
        /* <DEDUP_REMOVED lines=25> */
[----:B------:R-:W-:Y:S02]  /*83c0*/  UIADD3 UR8, UP0, UPT, UR52, 0x680, URZ ;  /* 0x0000068034087890 */ /* 0x000fe4000ff1e0ff */
[----:B------:R-:W-:Y:S02]  /*83d0*/  UIADD3 UR5, UPT, UPT, UR41, 0x40, URZ ;  /* 0x0000004029057890 */ /* 0x000fe4000fffe0ff */
[----:B------:R-:W-:Y:S02]  /*83e0*/  UIADD3 UR4, UPT, UPT, UR49, 0xa200, URZ ;  /* 0x0000a20031047890 */ /* 0x000fe4000fffe0ff */
[----:B------:R-:W-:Y:S01]  /*83f0*/  UIADD3.X UR9, UPT, UPT, URZ, UR53, URZ, UP0, !UPT ;  /* 0x00000035ff097290 */ /* 0x000fe200087fe4ff */
[----:B------:R-:W-:Y:S01]  /*8400*/  UMOV UR6, UR42 ;  /* 0x0000002a00067c82 */ /* 0x000fe20008000000 */
[----:B------:R-:W-:Y:S07]  /*8410*/  UMOV UR7, UR36 ;  /* 0x0000002400077c82 */ /* 0x000fee0008000000 */
[----:B------:R2:W-:Y:S01]  /*8420*/  UTMASTG.3D [UR4], [UR8] ;  /* 0x00000004080073b5 */ /* 0x0005e20008010000 */
[----:B------:R0:W-:Y:S01]  /*8430*/  UTMACMDFLUSH ;  /* 0x00000000000079b7 */ /* 0x0001e20000000000 */
[----:B--2---:R-:W-:Y:S04]  /*8440*/  DEPBAR.LE SB0, 0x1 ;  /* 0x000080400000791a */ /* 0x004fe80000000000 */
.L_x_110:
[----:B------:R-:W-:Y:S05]  /*8450*/  BSYNC.RECONVERGENT B0 ;  /* 0x0000000000007941 */ /* 0x000fea0003800200 */
.L_x_109:
        /* <DEDUP_REMOVED lines=16> */
.L_x_114:
[----:B------:R-:W-:Y:S05]  /*8560*/  BSYNC B0 ;  /* 0x0000000000007941 */ /* 0x000fea0003800000 */
.L_x_113:
        /* <DEDUP_REMOVED lines=20> */
.L_x_112:
[----:B------:R-:W-:Y:S05]  /*86b0*/  BSYNC B1 ;  /* 0x0000000000017941 */ /* 0x000fea0003800000 */
.L_x_111:
[----:B--2---:R-:W-:Y:S01]  /*86c0*/  VIADD R0, R80, 0x80 ;  /* 0x0000008050007836 */ /* 0x004fe20000000000 */
        /* <DEDUP_REMOVED lines=10> */
[----:B------:R-:W5:Y:S01]  /*8770*/  LDCU.64 UR6, c[0x4][0x80] ;  /* 0x01001000ff0677ac */ /* 0x000f620008000a00 */
[----:B------:R-:W1:Y:S01]  /*8780*/  LDC.64 R2, c[0x4][R3] ;  /* 0x0100000003027b82 */ /* 0x000e620000000a00 */
[----:B------:R-:W3:Y:S01]  /*8790*/  LDCU.64 UR4, c[0x4][0x18] ;  /* 0x01000300ff0477ac */ /* 0x000ee20008000a00 */
[----:B--2---:R-:W-:Y:S01]  /*87a0*/  MOV R5, UR9 ;  /* 0x0000000900057c02 */ /* 0x004fe20008000f00 */
[----:B------:R-:W-:Y:S01]  /*87b0*/  IMAD.U32 R4, RZ, RZ, UR8 ;  /* 0x00000008ff047e24 */ /* 0x000fe2000f8e00ff */
[----:B-----5:R-:W-:Y:S01]  /*87c0*/  MOV R7, UR7 ;  /* 0x0000000700077c02 */ /* 0x020fe20008000f00 */
[----:B------:R-:W-:Y:S01]  /*87d0*/  IMAD.U32 R6, RZ, RZ, UR6 ;  /* 0x00000006ff067e24 */ /* 0x000fe2000f8e00ff */
[----:B---3--:R-:W-:Y:S01]  /*87e0*/  MOV R11, UR5 ;  /* 0x00000005000b7c02 */ /* 0x008fe20008000f00 */
[----:B------:R-:W-:Y:S02]  /*87f0*/  IMAD.U32 R10, RZ, RZ, UR4 ;  /* 0x00000004ff0a7e24 */ /* 0x000fe4000f8e00ff */
[----:B------:R-:W-:Y:S07]  /*8800*/  LEPC R20, `(.L_x_117) ;  /* 0x000000001014794e */ /* 0x000fee0000000000 */
[----:B-1--4-:R-:W-:Y:S05]  /*8810*/  CALL.ABS.NOINC R2 ;  /* 0x0000000002007343 */ /* 0x012fea0003c00000 */
.L_x_117:
[----:B------:R-:W-:Y:S05]  /*8820*/  BSYNC.RECONVERGENT B6 ;  /* 0x0000000000067941 */ /* 0x000fea0003800200 */
.L_x_116:
[----:B---3--:R-:W-:Y:S01]  /*8830*/  F2FP.F16.E5M2.UNPACK_B R4, R149 ;  /* 0x00000095ff04723e */ /* 0x008fe200020004ff */
        /* <DEDUP_REMOVED lines=13> */
[----:B----4-:R-:W-:Y:S01]  /*8910*/  F2FP.F16.E5M2.UNPACK_B R125, R159.H1 ;  /* 0x0000009fff7d723e */ /* 0x010fe200030004ff */
        /* <DEDUP_REMOVED lines=262> */
[----:B------:R-:W-:Y:S02]  /*9980*/  UIADD3 UR8, UP0, UPT, UR52, 0x680, URZ ;  /* 0x0000068034087890 */ /* 0x000fe4000ff1e0ff */
[----:B------:R-:W-:Y:S02]  /*9990*/  UIADD3 UR5, UPT, UPT, UR41, 0x80, URZ ;  /* 0x0000008029057890 */ /* 0x000fe4000fffe0ff */
[----:B------:R-:W-:Y:S01]  /*99a0*/  MOV R188, UR10 ;  /* 0x0000000a00bc7c02 */ /* 0x000fe20008000f00 */
[----:B------:R-:W-:Y:S01]  /*99b0*/  UIADD3.X UR9, UPT, UPT, URZ, UR53, URZ, UP0, !UPT ;  /* 0x00000035ff097290 */ /* 0x000fe200087fe4ff */
[----:B------:R-:W-:Y:S02]  /*99c0*/  UMOV UR6, UR42 ;  /* 0x0000002a00067c82 */ /* 0x000fe40008000000 */
[----:B------:R-:W-:Y:S01]  /*99d0*/  R2UR UR4, R188 ;  /* 0x00000000bc0472ca */ /* 0x000fe200000e0000 */
[----:B------:R-:W-:Y:S11]  /*99e0*/  UMOV UR7, UR36 ;  /* 0x0000002400077c82 */ /* 0x000ff60008000000 */
[----:B------:R-:W-:Y:S01]  /*99f0*/  @!UPT UIADD3 URZ, UPT, UPT, URZ, URZ, URZ ;  /* 0x000000fffffff290 */ /* 0x000fe2000fffe0ff */
[----:B------:R2:W-:Y:S01]  /*9a00*/  UTMASTG.3D [UR4], [UR8] ;  /* 0x00000004080073b5 */ /* 0x0005e20008010000 */
[----:B------:R0:W-:Y:S01]  /*9a10*/  UTMACMDFLUSH ;  /* 0x00000000000079b7 */ /* 0x0001e20000000000 */
[----:B--2---:R-:W-:Y:S04]  /*9a20*/  DEPBAR.LE SB0, 0x1 ;  /* 0x000080400000791a */ /* 0x004fe80000000000 */
.L_x_119:
[----:B------:R-:W-:Y:S05]  /*9a30*/  BSYNC.RECONVERGENT B0 ;  /* 0x0000000000007941 */ /* 0x000fea0003800200 */
.L_x_118:
        /* <DEDUP_REMOVED lines=16> */
.L_x_123:
[----:B------:R-:W-:Y:S05]  /*9b40*/  BSYNC B0 ;  /* 0x0000000000007941 */ /* 0x000fea0003800000 */
.L_x_122:
        /* <DEDUP_REMOVED lines=20> */
.L_x_121:
[----:B------:R-:W-:Y:S05]  /*9c90*/  BSYNC B1 ;  /* 0x0000000000017941 */ /* 0x000fea0003800000 */
.L_x_120:
[----:B--2---:R-:W-:Y:S05]  /*9ca0*/  VIADD R0, R80, 0xc0 ;  /* 0x000000c050007836 */ /* 0x004fea0000000000 */
        /* <DEDUP_REMOVED lines=20> */
.L_x_125:
[----:B------:R-:W-:Y:S01]  /*9df0*/  ISETP.NE.AND P0, PT, R189, RZ, PT ;  /* 0x000000ffbd00720c */ /* 0x000fe20003f05270 */
[----:B------:R-:W-:Y:S05]  /*9e00*/  WARPSYNC.ALL ;  /* 0x0000000000007948 */ /* 0x000fea0003800000 */
[----:B------:R-:W-:Y:S01]  /*9e10*/  R2UR UR4, R80 ;  /* 0x00000000500472ca */ /* 0x000fe200000e0000 */
[----:B------:R-:W-:Y:S01]  /*9e20*/  BSSY.RECONVERGENT B0, `(.L_x_126) ;  /* 0x000011d000007945 */ /* 0x000fe20003800200 */
[----:B---3--:R-:W-:Y:S02]  /*9e30*/  F2FP.F16.E5M2.UNPACK_B R11, R149 ;  /* 0x00000095ff0b723e */ /* 0x008fe400020004ff */
[----:B------:R-:W-:Y:S02]  /*9e40*/  F2FP.F16.E5M2.UNPACK_B R10, R150 ;  /* 0x00000096ff0a723e */ /* 0x000fe400020004ff */
[----:B------:R-:W-:Y:S01]  /*9e50*/  F2FP.F16.E5M2.UNPACK_B R9, R151 ;  /* 0x00000097ff09723e */ /* 0x000fe200020004ff */
[--C-:B------:R-:W-:Y:S01]  /*9e60*/  HADD2.F32 R83, -RZ, R11.reuse.H0_H0 ;  /* 0x2000000bff537230 */ /* 0x100fe20000004100 */
[----:B----4-:R-:W-:Y:S01]  /*9e70*/  F2FP.F16.E5M2.UNPACK_B R8, R152 ;  /* 0x00000098ff08723e */ /* 0x010fe200020004ff */
[----:B------:R-:W-:Y:S01]  /*9e80*/  HADD2.F32 R84, -RZ, R11.H1_H1 ;  /* 0x3000000bff547230 */ /* 0x000fe20000004100 */
[----:B------:R-:W-:Y:S01]  /*9e90*/  F2FP.F16.E5M2.UNPACK_B R7, R153 ;  /* 0x00000099ff07723e */ /* 0x000fe200020004ff */
[--C-:B------:R-:W-:Y:S01]  /*9ea0*/  HADD2.F32 R87, -RZ, R10.reuse.H0_H0 ;  /* 0x2000000aff577230 */ /* 0x100fe20000004100 */
[----:B------:R-:W-:Y:S01]  /*9eb0*/  F2FP.F16.E5M2.UNPACK_B R6, R154 ;  /* 0x0000009aff06723e */ /* 0x000fe200020004ff */
[----:B------:R-:W-:Y:S01]  /*9ec0*/  HADD2.F32 R88, -RZ, R10.H1_H1 ;  /* 0x3000000aff587230 */ /* 0x000fe20000004100 */
[----:B------:R-:W-:Y:S01]  /*9ed0*/  F2FP.F16.E5M2.UNPACK_B R5, R155 ;  /* 0x0000009bff05723e */ /* 0x000fe200020004ff */
[--C-:B------:R-:W-:Y:S01]  /*9ee0*/  HADD2.F32 R91, -RZ, R9.reuse.H0_H0 ;  /* 0x20000009ff5b7230 */ /* 0x100fe20000004100 */
[----:B-1----:R-:W-:Y:S01]  /*9ef0*/  F2FP.F16.E5M2.UNPACK_B R4, R156 ;  /* 0x0000009cff04723e */ /* 0x002fe200020004ff */
[----:B------:R-:W-:Y:S01]  /*9f00*/  HADD2.F32 R92, -RZ, R9.H1_H1 ;  /* 0x30000009ff5c7230 */ /* 0x000fe20000004100 */
[-C--:B------:R-:W-:Y:S01]  /*9f10*/  F2FP.F16.E5M2.UNPACK_B R2, R148.reuse ;  /* 0x00000094ff02723e */ /* 0x080fe200020004ff */
[--C-:B------:R-:W-:Y:S01]  /*9f20*/  HADD2.F32 R95, -RZ, R8.reuse.H0_H0 ;  /* 0x20000008ff5f7230 */ /* 0x100fe20000004100 */
[----:B------:R-:W-:Y:S01]  /*9f30*/  F2FP.F16.E5M2.UNPACK_B R148, R148.H1 ;  /* 0x00000094ff94723e */ /* 0x000fe200030004ff */
[----:B------:R-:W-:Y:S01]  /*9f40*/  HADD2.F32 R97, -RZ, R8.H1_H1 ;  /* 0x30000008ff617230 */ /* 0x000fe20000004100 */
[----:B------:R-:W-:Y:S01]  /*9f50*/  F2FP.F16.E5M2.UNPACK_B R149, R149.H1 ;  /* 0x00000095ff95723e */ /* 0x000fe200030004ff */
[--C-:B------:R-:W-:Y:S01]  /*9f60*/  HADD2.F32 R98, -RZ, R7.reuse.H0_H0 ;  /* 0x20000007ff627230 */ /* 0x100fe20000004100 */
[----:B------:R-:W-:Y:S01]  /*9f70*/  F2FP.F16.E5M2.UNPACK_B R150, R150.H1 ;  /* 0x00000096ff96723e */ /* 0x000fe200030004ff */
[----:B------:R-:W-:Y:S01]  /*9f80*/  HADD2.F32 R101, -RZ, R7.H1_H1 ;  /* 0x30000007ff657230 */ /* 0x000fe20000004100 */
[----:B------:R-:W-:Y:S01]  /*9f90*/  F2FP.F16.E5M2.UNPACK_B R151, R151.H1 ;  /* 0x00000097ff97723e */ /* 0x000fe200030004ff */
[--C-:B------:R-:W-:Y:S01]  /*9fa0*/  HADD2.F32 R102, -RZ, R6.reuse.H0_H0 ;  /* 0x20000006ff667230 */ /* 0x100fe20000004100 */
[----:B------:R-:W-:Y:S01]  /*9fb0*/  F2FP.F16.E5M2.UNPACK_B R138, R163 ;  /* 0x000000a3ff8a723e */ /* 0x000fe200020004ff */
[----:B------:R-:W-:Y:S01]  /*9fc0*/  HADD2.F32 R105, -RZ, R6.H1_H1 ;  /* 0x30000006ff697230 */ /* 0x000fe20000004100 */
[----:B------:R-:W-:Y:S01]  /*9fd0*/  R2UR UR5, R193 ;  /* 0x00000000c10572ca */ /* 0x000fe200000e0000 */
[--C-:B------:R-:W-:Y:S01]  /*9fe0*/  HADD2.F32 R106, -RZ, R5.reuse.H0_H0 ;  /* 0x20000005ff6a7230 */ /* 0x100fe20000004100 */
[----:B------:R-:W-:Y:S01]  /*9ff0*/  F2FP.F16.E5M2.UNPACK_B R116, R157 ;  /* 0x0000009dff74723e */ /* 0x000fe200020004ff */
[----:B------:R-:W-:Y:S01]  /*a000*/  HADD2.F32 R109, -RZ, R5.H1_H1 ;  /* 0x30000005ff6d7230 */ /* 0x000fe20000004100 */
[----:B------:R-:W-:Y:S01]  /*a010*/  F2FP.F16.E5M2.UNPACK_B R120, R158 ;  /* 0x0000009eff78723e */ /* 0x000fe200020004ff */
[--C-:B------:R-:W-:Y:S01]  /*a020*/  HADD2.F32 R110, -RZ, R4.reuse.H0_H0 ;  /* 0x20000004ff6e7230 */ /* 0x100fe20000004100 */
[----:B------:R-:W-:Y:S01]  /*a030*/  F2FP.F16.E5M2.UNPACK_B R124, R159 ;  /* 0x0000009fff7c723e */ /* 0x000fe200020004ff */
[----:B------:R-:W-:Y:S01]  /*a040*/  HADD2.F32 R113, -RZ, R4.H1_H1 ;  /* 0x30000004ff717230 */ /* 0x000fe20000004100 */
[----:B------:R-:W-:Y:S01]  /*a050*/  F2FP.F16.E5M2.UNPACK_B R128, R160 ;  /* 0x000000a0ff80723e */ /* 0x000fe200020004ff */
[----:B------:R-:W1:Y:S01]  /*a060*/  LDTM.x64 R4, tmem[UR4+0xc0] ;  /* 0x0000c004000479ee */ /* 0x000e620008340000 */
[--C-:B------:R-:W-:Y:S01]  /*a070*/  HADD2.F32 R0, -RZ, R2.reuse.H0_H0 ;  /* 0x20000002ff007230 */ /* 0x100fe20000004100 */
[----:B------:R-:W-:Y:S01]  /*a080*/  NOP ;  /* 0x0000000000007918 */ /* 0x000fe20000000000 */
[----:B------:R-:W-:Y:S01]  /*a090*/  HADD2.F32 R2, -RZ, R2.H1_H1 ;  /* 0x30000002ff027230 */ /* 0x000fe20000004100 */
[----:B------:R-:W-:Y:S01]  /*a0a0*/  UIADD3 UR5, UPT, UPT, UR5, 0xf0, URZ ;  /* 0x000000f005057890 */ /* 0x000fe2000fffe0ff */
[--C-:B------:R-:W-:Y:S01]  /*a0b0*/  HADD2.F32 R86, -RZ, R149.reuse.H1_H1 ;  /* 0x30000095ff567230 */ /* 0x100fe20000004100 */
[----:B------:R-:W-:Y:S01]  /*a0c0*/  F2FP.F16.E5M2.UNPACK_B R132, R161 ;  /* 0x000000a1ff84723e */ /* 0x000fe200020004ff */
[--C-:B------:R-:W-:Y:S01]  /*a0d0*/  HADD2.F32 R114, -RZ, R116.reuse.H0_H0 ;  /* 0x20000074ff727230 */ /* 0x100fe20000004100 */
[----:B------:R-:W-:Y:S01]  /*a0e0*/  UPRMT UR5, UR37, 0x654, UR5 ;  /* 0x0000065425057896 */ /* 0x000fe20008000005 */
[----:B------:R-:W-:Y:S01]  /*a0f0*/  HADD2.F32 R117, -RZ, R116.H1_H1 ;  /* 0x30000074ff757230 */ /* 0x000fe20000004100 */
[----:B------:R-:W-:Y:S01]  /*a100*/  F2FP.F16.E5M2.UNPACK_B R136, R162 ;  /* 0x000000a2ff88723e */ /* 0x000fe200020004ff */
[--C-:B------:R-:W-:Y:S01]  /*a110*/  HADD2.F32 R118, -RZ, R120.reuse.H0_H0 ;  /* 0x20000078ff767230 */ /* 0x100fe20000004100 */
[----:B------:R-:W-:Y:S01]  /*a120*/  F2FP.F16.E5M2.UNPACK_B R152, R152.H1 ;  /* 0x00000098ff98723e */ /* 0x000fe200030004ff */
[----:B------:R-:W-:Y:S01]  /*a130*/  HADD2.F32 R121, -RZ, R120.H1_H1 ;  /* 0x30000078ff797230 */ /* 0x000fe20000004100 */
[----:B------:R-:W-:Y:S01]  /*a140*/  F2FP.F16.E5M2.UNPACK_B R153, R153.H1 ;  /* 0x00000099ff99723e */ /* 0x000fe200030004ff */
[--C-:B------:R-:W-:Y:S01]  /*a150*/  HADD2.F32 R122, -RZ, R124.reuse.H0_H0 ;  /* 0x2000007cff7a7230 */ /* 0x100fe20000004100 */
[----:B------:R-:W-:Y:S01]  /*a160*/  F2FP.F16.E5M2.UNPACK_B R154, R154.H1 ;  /* 0x0000009aff9a723e */ /* 0x000fe200030004ff */
[----:B-1----:R-:W-:Y:S01]  /*a170*/  SYNCS.ARRIVE.TRANS64.RED.A1T0 RZ, [UR5], RZ ;  /* 0x000000ffffff79a7 */ /* 0x002fe20008100405 */
[----:B------:R-:W-:Y:S01]  /*a180*/  HADD2.F32 R125, -RZ, R124.H1_H1 ;  /* 0x3000007cff7d7230 */ /* 0x000fe20000004100 */
[----:B------:R-:W-:Y:S01]  /*a190*/  F2FP.F16.E5M2.UNPACK_B R155, R155.H1 ;  /* 0x0000009bff9b723e */ /* 0x000fe200030004ff */
[--C-:B------:R-:W-:Y:S01]  /*a1a0*/  HADD2.F32 R126, -RZ, R128.reuse.H0_H0 ;  /* 0x20000080ff7e7230 */ /* 0x100fe20000004100 */
[----:B------:R-:W-:Y:S01]  /*a1b0*/  F2FP.F16.E5M2.UNPACK_B R156, R156.H1 ;  /* 0x0000009cff9c723e */ /* 0x000fe200030004ff */
[----:B------:R-:W-:Y:S01]  /*a1c0*/  HADD2.F32 R129, -RZ, R128.H1_H1 ;  /* 0x30000080ff817230 */ /* 0x000fe20000004100 */
[----:B------:R-:W-:Y:S01]  /*a1d0*/  F2FP.F16.E5M2.UNPACK_B R157, R157.H1 ;  /* 0x0000009dff9d723e */ /* 0x000fe200030004ff */
[C---:B------:R-:W-:Y:S01]  /*a1e0*/  FMUL R4, R78.reuse, R4 ;  /* 0x000000044e047220 */ /* 0x040fe20000400000 */
[C---:B------:R-:W-:Y:S01]  /*a1f0*/  FMUL R5, R78.reuse, R5 ;  /* 0x000000054e057220 */ /* 0x040fe20000400000 */
[----:B------:R-:W-:Y:S02]  /*a200*/  HADD2.F32 R3, -RZ, R148.H0_H0 ;  /* 0x20000094ff037230 */ /* 0x000fe40000004100 */
        /* <DEDUP_REMOVED lines=11> */
[----:B------:R-:W-:Y:S02]  /*a2c0*/  HADD2.F32 R130, -RZ, R132.H0_H0 ;  /* 0x20000084ff827230 */ /* 0x000fe40000004100 */
[C---:B------:R-:W-:Y:S01]  /*a2d0*/  FMUL R6, R78.reuse, R6 ;  /* 0x000000064e067220 */ /* 0x040fe20000400000 */
[----:B------:R-:W-:Y:S02]  /*a2e0*/  HADD2.F32 R82, -RZ, R148.H1_H1 ;  /* 0x30000094ff527230 */ /* 0x000fe40000004100 */
[C---:B------:R-:W-:Y:S01]  /*a2f0*/  FMUL R7, R78.reuse, R7 ;  /* 0x000000074e077220 */ /* 0x040fe20000400000 */
[----:B------:R-:W-:Y:S02]  /*a300*/  HADD2.F32 R85, -RZ, R149.H0_H0 ;  /* 0x20000095ff557230 */ /* 0x000fe40000004100 */
[C---:B------:R-:W-:Y:S01]  /*a310*/  FFMA R6, R81.reuse, R3, R6 ;  /* 0x0000000351067223 */ /* 0x040fe20000000006 */
[----:B------:R-:W-:Y:S02]  /*a320*/  HADD2.F32 R133, -RZ, R132.H1_H1 ;  /* 0x30000084ff857230 */ /* 0x000fe40000004100 */
[C---:B------:R-:W-:Y:S01]  /*a330*/  FFMA R7, R81.reuse, R82, R7 ;  /* 0x0000005251077223 */ /* 0x040fe20000000007 */
[C---:B------:R-:W-:Y:S01]  /*a340*/  FFMA R8, R81.reuse, R83, R8 ;  /* 0x0000005351087223 */ /* 0x040fe20000000008 */
[C---:B------:R-:W-:Y:S01]  /*a350*/  FFMA R9, R81.reuse, R84, R9 ;  /* 0x0000005451097223 */ /* 0x040fe20000000009 */
[--C-:B------:R-:W-:Y:S02]  /*a360*/  HADD2.F32 R82, -RZ, R138.reuse.H0_H0 ;  /* 0x2000008aff527230 */ /* 0x100fe40000004100 */
[C---:B------:R-:W-:Y:S01]  /*a370*/  FMUL R10, R78.reuse, R10 ;  /* 0x0000000a4e0a7220 */ /* 0x040fe20000400000 */
[----:B------:R-:W-:Y:S02]  /*a380*/  HADD2.F32 R83, -RZ, R138.H1_H1 ;  /* 0x3000008aff537230 */ /* 0x000fe40000004100 */
[C---:B------:R-:W-:Y:S01]  /*a390*/  FMUL R11, R78.reuse, R11 ;  /* 0x0000000b4e0b7220 */ /* 0x040fe20000400000 */
[----:B------:R-:W-:Y:S02]  /*a3a0*/  HADD2.F32 R89, -RZ, R150.H0_H0 ;  /* 0x20000096ff597230 */ /* 0x000fe40000004100 */
[C---:B------:R-:W-:Y:S01]  /*a3b0*/  FFMA R10, R81.reuse, R85, R10 ;  /* 0x00000055510a7223 */ /* 0x040fe2000000000a */
[--C-:B------:R-:W-:Y:S02]  /*a3c0*/  HADD2.F32 R134, -RZ, R136.reuse.H0_H0 ;  /* 0x20000088ff867230 */ /* 0x100fe40000004100 */
[C---:B------:R-:W-:Y:S01]  /*a3d0*/  FFMA R11, R81.reuse, R86, R11 ;  /* 0x00000056510b7223 */ /* 0x040fe2000000000b */
[C---:B------:R-:W-:Y:S01]  /*a3e0*/  FFMA R12, R81.reuse, R87, R12 ;  /* 0x00000057510c7223 */ /* 0x040fe2000000000c */
[----:B------:R-:W-:Y:S01]  /*a3f0*/  FFMA R13, R81, R88, R13 ;  /* 0x00000058510d7223 */ /* 0x000fe2000000000d */
[----:B------:R-:W-:Y:S01]  /*a400*/  F2FP.SATFINITE.E5M2.F32.PACK_AB_MERGE_C R86, R7, R6, RZ ;  /* 0x000000060756723e */ /* 0x000fe200048060ff */
[C---:B------:R-:W-:Y:S01]  /*a410*/  FMUL R7, R78.reuse, R24 ;  /* 0x000000184e077220 */ /* 0x040fe20000400000 */
[----:B------:R-:W-:Y:S01]  /*a420*/  F2FP.SATFINITE.E5M2.F32.PACK_AB_MERGE_C R138, R11, R10, RZ ;  /* 0x0000000a0b8a723e */ /* 0x000fe200048060ff */
[C---:B------:R-:W-:Y:S01]  /*a430*/  FMUL R10, R78.reuse, R25 ;  /* 0x000000194e0a7220 */ /* 0x040fe20000400000 */
[C---:B------:R-:W-:Y:S01]  /*a440*/  FMUL R25, R78.reuse, R32 ;  /* 0x000000204e197220 */ /* 0x040fe20000400000 */
[----:B------:R-:W-:Y:S02]  /*a450*/  HADD2.F32 R137, -RZ, R136.H1_H1 ;  /* 0x30000088ff897230 */ /* 0x000fe40000004100 */
[C---:B------:R-:W-:Y:S01]  /*a460*/  FMUL R14, R78.reuse, R14 ;  /* 0x0000000e4e0e7220 */ /* 0x040fe20000400000 */
[----:B------:R-:W-:Y:S02]  /*a470*/  HADD2.F32 R90, -RZ, R150.H1_H1 ;  /* 0x30000096ff5a7230 */ /* 0x000fe40000004100 */
[C---:B------:R-:W-:Y:S01]  /*a480*/  FMUL R15, R78.reuse, R15 ;  /* 0x0000000f4e0f7220 */ /* 0x040fe20000400000 */
[--C-:B------:R-:W-:Y:S02]  /*a490*/  HADD2.F32 R93, -RZ, R151.reuse.H0_H0 ;  /* 0x20000097ff5d7230 */ /* 0x100fe40000004100 */
[C---:B------:R-:W-:Y:S01]  /*a4a0*/  FFMA R14, R81.reuse, R89, R14 ;  /* 0x00000059510e7223 */ /* 0x040fe2000000000e */
[----:B------:R-:W-:Y:S02]  /*a4b0*/  HADD2.F32 R94, -RZ, R151.H1_H1 ;  /* 0x30000097ff5e7230 */ /* 0x000fe40000004100 */
[C---:B------:R-:W-:Y:S01]  /*a4c0*/  FFMA R15, R81.reuse, R90, R15 ;  /* 0x0000005a510f7223 */ /* 0x040fe2000000000f */
[C---:B------:R-:W-:Y:S01]  /*a4d0*/  FFMA R16, R81.reuse, R91, R16 ;  /* 0x0000005b51107223 */ /* 0x040fe20000000010 */
[----:B------:R-:W-:Y:S01]  /*a4e0*/  FFMA R17, R81, R92, R17 ;  /* 0x0000005c51117223 */ /* 0x000fe20000000011 */
[C---:B------:R-:W-:Y:S01]  /*a4f0*/  FMUL R18, R78.reuse, R18 ;  /* 0x000000124e127220 */ /* 0x040fe20000400000 */
[C---:B------:R-:W-:Y:S01]  /*a500*/  FMUL R19, R78.reuse, R19 ;  /* 0x000000134e137220 */ /* 0x040fe20000400000 */
[--C-:B------:R-:W-:Y:S01]  /*a510*/  HADD2.F32 R96, -RZ, R152.reuse.H0_H0 ;  /* 0x20000098ff607230 */ /* 0x100fe20000004100 */
[----:B------:R-:W-:Y:S01]  /*a520*/  F2FP.SATFINITE.E5M2.F32.PACK_AB_MERGE_C R14, R15, R14, RZ ;  /* 0x0000000e0f0e723e */ /* 0x000fe200048060ff */
[C---:B------:R-:W-:Y:S01]  /*a530*/  FFMA R18, R81.reuse, R93, R18 ;  /* 0x0000005d51127223 */ /* 0x040fe20000000012 */
[C---:B------:R-:W-:Y:S01]  /*a540*/  FFMA R19, R81.reuse, R94, R19 ;  /* 0x0000005e51137223 */ /* 0x040fe20000000013 */
[C---:B------:R-:W-:Y:S01]  /*a550*/  FFMA R0, R81.reuse, R95, R0 ;  /* 0x0000005f51007223 */ /* 0x040fe20000000000 */
[----:B------:R-:W-:Y:S01]  /*a560*/  FFMA R2, R81, R97, R2 ;  /* 0x0000006151027223 */ /* 0x000fe20000000002 */
[----:B------:R-:W-:Y:S02]  /*a570*/  HADD2.F32 R99, -RZ, R152.H1_H1 ;  /* 0x30000098ff637230 */ /* 0x000fe40000004100 */
[C---:B------:R-:W-:Y:S01]  /*a580*/  FMUL R3, R78.reuse, R22 ;  /* 0x000000164e037220 */ /* 0x040fe20000400000 */
[----:B------:R-:W-:Y:S01]  /*a590*/  F2FP.SATFINITE.E5M2.F32.PACK_AB_MERGE_C R18, R19, R18, RZ ;  /* 0x000000121312723e */ /* 0x000fe200048060ff */
[C---:B------:R-:W-:Y:S01]  /*a5a0*/  FMUL R22, R78.reuse, R29 ;  /* 0x0000001d4e167220 */ /* 0x040fe20000400000 */
[C---:B------:R-:W-:Y:S01]  /*a5b0*/  FMUL R29, R78.reuse, R36 ;  /* 0x000000244e1d7220 */ /* 0x040fe20000400000 */
[C---:B------:R-:W-:Y:S01]  /*a5c0*/  FFMA R3, R81.reuse, R96, R3 ;  /* 0x0000006051037223 */ /* 0x040fe20000000003 */
[C---:B------:R-:W-:Y:S01]  /*a5d0*/  FMUL R6, R78.reuse, R23 ;  /* 0x000000174e067220 */ /* 0x040fe20000400000 */
[--C-:B------:R-:W-:Y:S02]  /*a5e0*/  HADD2.F32 R100, -RZ, R153.reuse.H0_H0 ;  /* 0x20000099ff647230 */ /* 0x100fe40000004100 */
[C---:B------:R-:W-:Y:S01]  /*a5f0*/  FMUL R11, R78.reuse, R26 ;  /* 0x0000001a4e0b7220 */ /* 0x040fe20000400000 */
[----:B------:R-:W-:Y:S02]  /*a600*/  HADD2.F32 R103, -RZ, R153.H1_H1 ;  /* 0x30000099ff677230 */ /* 0x000fe40000004100 */
[C---:B------:R-:W-:Y:S01]  /*a610*/  FFMA R6, R81.reuse, R99, R6 ;  /* 0x0000006351067223 */ /* 0x040fe20000000006 */
[C---:B------:R-:W-:Y:S01]  /*a620*/  FFMA R7, R81.reuse, R98, R7 ;  /* 0x0000006251077223 */ /* 0x040fe20000000007 */
[C---:B------:R-:W-:Y:S01]  /*a630*/  FFMA R10, R81.reuse, R101, R10 ;  /* 0x00000065510a7223 */ /* 0x040fe2000000000a */
[C---:B------:R-:W-:Y:S01]  /*a640*/  FFMA R11, R81.reuse, R100, R11 ;  /* 0x00000064510b7223 */ /* 0x040fe2000000000b */
[----:B------:R-:W-:Y:S01]  /*a650*/  FMUL R26, R78, R33 ;  /* 0x000000214e1a7220 */ /* 0x000fe20000400000 */
[----:B------:R-:W-:Y:S01]  /*a660*/  F2FP.SATFINITE.E5M2.F32.PACK_AB_MERGE_C R3, R6, R3, RZ ;  /* 0x000000030603723e */ /* 0x000fe200048060ff */
[C---:B------:R-:W-:Y:S01]  /*a670*/  FMUL R33, R78.reuse, R40 ;  /* 0x000000284e217220 */ /* 0x040fe20000400000 */
        /* <DEDUP_REMOVED lines=8> */
[C---:B------:R-:W-:Y:S01]  /*a700*/  FMUL R30, R78.reuse, R37 ;  /* 0x000000254e1e7220 */ /* 0x040fe20000400000 */
[C---:B------:R-:W-:Y:S01]  /*a710*/  FMUL R37, R78.reuse, R44 ;  /* 0x0000002c4e257220 */ /* 0x040fe20000400000 */
[C---:B------:R-:W-:Y:S01]  /*a720*/  FMUL R24, R78.reuse, R31 ;  /* 0x0000001f4e187220 */ /* 0x040fe20000400000 */
[----:B------:R-:W-:Y:S01]  /*a730*/  F2FP.F16.E5M2.UNPACK_B R158, R158.H1 ;  /* 0x0000009eff9e723e */ /* 0x000fe200030004ff */
[--C-:B------:R-:W-:Y:S02]  /*a740*/  HADD2.F32 R108, -RZ, R155.reuse.H0_H0 ;  /* 0x2000009bff6c7230 */ /* 0x100fe40000004100 */
[----:B------:R-:W-:Y:S01]  /*a750*/  FMUL R27, R78, R34 ;  /* 0x000000224e1b7220 */ /* 0x000fe20000400000 */
[----:B------:R-:W-:Y:S02]  /*a760*/  HADD2.F32 R111, -RZ, R155.H1_H1 ;  /* 0x3000009bff6f7230 */ /* 0x000fe40000004100 */
[C---:B------:R-:W-:Y:S01]  /*a770*/  FFMA R24, R81.reuse, R107, R24 ;  /* 0x0000006b51187223 */ /* 0x040fe20000000018 */
[----:B------:R-:W-:Y:S01]  /*a780*/  F2FP.F16.E5M2.UNPACK_B R159, R159.H1 ;  /* 0x0000009fff9f723e */ /* 0x000fe200030004ff */
[C---:B------:R-:W-:Y:S01]  /*a790*/  FFMA R25, R81.reuse, R106, R25 ;  /* 0x0000006a51197223 */ /* 0x040fe20000000019 */
[C---:B------:R-:W-:Y:S01]  /*a7a0*/  FFMA R26, R81.reuse, R109, R26 ;  /* 0x0000006d511a7223 */ /* 0x040fe2000000001a */
[----:B------:R-:W-:Y:S01]  /*a7b0*/  F2FP.F16.E5M2.UNPACK_B R160, R160.H1 ;  /* 0x000000a0ffa0723e */ /* 0x000fe200030004ff */
[C---:B------:R-:W-:Y:S01]  /*a7c0*/  FFMA R27, R81.reuse, R108, R27 ;  /* 0x0000006c511b7223 */ /* 0x040fe2000000001b */
[----:B------:R-:W-:Y:S01]  /*a7d0*/  F2FP.SATFINITE.E5M2.F32.PACK_AB_MERGE_C R6, R24, R23, RZ ;  /* 0x000000171806723e */ /* 0x000fe200048060ff */
[C---:B------:R-:W-:Y:S01]  /*a7e0*/  FMUL R34, R78.reuse, R41 ;  /* 0x000000294e227220 */ /* 0x040fe20000400000 */
[C---:B------:R-:W-:Y:S01]  /*a7f0*/  FMUL R41, R78.reuse, R48 ;  /* 0x000000304e297220 */ /* 0x040fe20000400000 */
[----:B------:R-:W-:Y:S01]  /*a800*/  FMUL R28, R78, R35 ;  /* 0x000000234e1c7220 */ /* 0x000fe20000400000 */
[----:B------:R-:W-:Y:S01]  /*a810*/  F2FP.F16.E5M2.UNPACK_B R161, R161.H1 ;  /* 0x000000a1ffa1723e */ /* 0x000fe200030004ff */
[--C-:B------:R-:W-:Y:S01]  /*a820*/  HADD2.F32 R112, -RZ, R156.reuse.H0_H0 ;  /* 0x2000009cff707230 */ /* 0x100fe20000004100 */
[----:B------:R-:W-:Y:S01]  /*a830*/  F2FP.SATFINITE.E5M2.F32.PACK_AB_MERGE_C R6, R22, R21, R6 ;  /* 0x000000151606723e */ /* 0x000fe20004806006 */
[C---:B------:R-:W-:Y:S01]  /*a840*/  FFMA R28, R81.reuse, R111, R28 ;  /* 0x0000006f511c7223 */ /* 0x040fe2000000001c */
[C---:B------:R-:W-:Y:S01]  /*a850*/  FFMA R29, R81.reuse, R110, R29 ;  /* 0x0000006e511d7223 */ /* 0x040fe2000000001d */
[C---:B------:R-:W-:Y:S01]  /*a860*/  FFMA R30, R81.reuse, R113, R30 ;  /* 0x00000071511e7223 */ /* 0x040fe2000000001e */
[----:B------:R-:W-:Y:S02]  /*a870*/  HADD2.F32 R115, -RZ, R156.H1_H1 ;  /* 0x3000009cff737230 */ /* 0x000fe40000004100 */
[C---:B------:R-:W-:Y:S01]  /*a880*/  FMUL R31, R78.reuse, R38 ;  /* 0x000000264e1f7220 */ /* 0x040fe20000400000 */
[----:B------:R-:W-:Y:S01]  /*a890*/  F2FP.F16.E5M2.UNPACK_B R162, R162.H1 ;  /* 0x000000a2ffa2723e */ /* 0x000fe200030004ff */
[C---:B------:R-:W-:Y:S01]  /*a8a0*/  FMUL R38, R78.reuse, R45 ;  /* 0x0000002d4e267220 */ /* 0x040fe20000400000 */
[C---:B------:R-:W-:Y:S01]  /*a8b0*/  FMUL R45, R78.reuse, R52 ;  /* 0x000000344e2d7220 */ /* 0x040fe20000400000 */
[----:B------:R-:W-:Y:S01]  /*a8c0*/  F2FP.F16.E5M2.UNPACK_B R163, R163.H1 ;  /* 0x000000a3ffa3723e */ /* 0x000fe200030004ff */
[----:B------:R-:W-:Y:S01]  /*a8d0*/  FFMA R31, R81, R112, R31 ;  /* 0x00000070511f7223 */ /* 0x000fe2000000001f */
[----:B------:R-:W-:Y:S01]  /*a8e0*/  FMUL R52, R78, R59 ;  /* 0x0000003b4e347220 */ /* 0x000fe20000400000 */
[----:B------:R-:W-:Y:S01]  /*a8f0*/  IADD3 R76, PT, PT, R76, 0x1, RZ ;  /* 0x000000014c4c7810 */ /* 0x000fe20007ffe0ff */
[C---:B------:R-:W-:Y:S01]  /*a900*/  FMUL R59, R78.reuse, R66 ;  /* 0x000000424e3b7220 */ /* 0x040fe20000400000 */
[----:B------:R-:W-:Y:S01]  /*a910*/  F2FP.SATFINITE.E5M2.F32.PACK_AB_MERGE_C R66, R13, R12, R14 ;  /* 0x0000000c0d42723e */ /* 0x000fe2000480600e */
[C---:B------:R-:W-:Y:S01]  /*a920*/  FMUL R32, R78.reuse, R39 ;  /* 0x000000274e207220 */ /* 0x040fe20000400000 */
[--C-:B------:R-:W-:Y:S02]  /*a930*/  HADD2.F32 R116, -RZ, R157.reuse.H0_H0 ;  /* 0x2000009dff747230 */ /* 0x100fe40000004100 */
[C---:B------:R-:W-:Y:S01]  /*a940*/  FMUL R35, R78.reuse, R42 ;  /* 0x0000002a4e237220 */ /* 0x040fe20000400000 */
[----:B------:R-:W-:Y:S02]  /*a950*/  HADD2.F32 R119, -RZ, R157.H1_H1 ;  /* 0x3000009dff777230 */ /* 0x000fe40000004100 */
[C---:B------:R-:W-:Y:S01]  /*a960*/  FFMA R32, R81.reuse, R115, R32 ;  /* 0x0000007351207223 */ /* 0x040fe20000000020 */
[----:B------:R-:W-:Y:S01]  /*a970*/  FMUL R36, R78, R43 ;  /* 0x0000002b4e247220 */ /* 0x000fe20000400000 */
[C---:B------:R-:W-:Y:S01]  /*a980*/  FFMA R33, R81.reuse, R114, R33 ;  /* 0x0000007251217223 */ /* 0x040fe20000000021 */
[C---:B------:R-:W-:Y:S01]  /*a990*/  FFMA R34, R81.reuse, R117, R34 ;  /* 0x0000007551227223 */ /* 0x040fe20000000022 */
[--C-:B------:R-:W-:Y:S01]  /*a9a0*/  HADD2.F32 R120, -RZ, R158.reuse.H0_H0 ;  /* 0x2000009eff787230 */ /* 0x100fe20000004100 */
[----:B------:R-:W-:Y:S01]  /*a9b0*/  F2FP.SATFINITE.E5M2.F32.PACK_AB_MERGE_C R32, R32, R31, RZ ;  /* 0x0000001f2020723e */ /* 0x000fe200048060ff */
[C---:B------:R-:W-:Y:S01]  /*a9c0*/  FFMA R35, R81.reuse, R116, R35 ;  /* 0x0000007451237223 */ /* 0x040fe20000000023 */
[----:B------:R-:W-:Y:S02]  /*a9d0*/  HADD2.F32 R123, -RZ, R158.H1_H1 ;  /* 0x3000009eff7b7230 */ /* 0x000fe40000004100 */
[----:B------:R-:W-:Y:S01]  /*a9e0*/  FMUL R39, R78, R46 ;  /* 0x0000002e4e277220 */ /* 0x000fe20000400000 */
[----:B------:R-:W-:Y:S01]  /*a9f0*/  F2FP.SATFINITE.E5M2.F32.PACK_AB_MERGE_C R32, R30, R29, R32 ;  /* 0x0000001d1e20723e */ /* 0x000fe20004806020 */
[C---:B------:R-:W-:Y:S01]  /*aa00*/  FFMA R36, R81.reuse, R119, R36 ;  /* 0x0000007751247223 */ /* 0x040fe20000000024 */
[C---:B------:R-:W-:Y:S01]  /*aa10*/  FMUL R40, R78.reuse, R47 ;  /* 0x0000002f4e287220 */ /* 0x040fe20000400000 */
[C---:B------:R-:W-:Y:S01]  /*aa20*/  FFMA R37, R81.reuse, R118, R37 ;  /* 0x0000007651257223 */ /* 0x040fe20000000025 */
[C---:B------:R-:W-:Y:S01]  /*aa30*/  FFMA R38, R81.reuse, R121, R38 ;  /* 0x0000007951267223 */ /* 0x040fe20000000026 */
[C---:B------:R-:W-:Y:S01]  /*aa40*/  FMUL R42, R78.reuse, R49 ;  /* 0x000000314e2a7220 */ /* 0x040fe20000400000 */
        /* <DEDUP_REMOVED lines=8> */
[C---:B------:R-:W-:Y:S01]  /*aad0*/  FMUL R57, R78.reuse, R64 ;  /* 0x000000404e397220 */ /* 0x040fe20000400000 */
[----:B------:R-:W-:Y:S01]  /*aae0*/  FFMA R42, R81, R125, R42 ;  /* 0x0000007d512a7223 */ /* 0x000fe2000000002a */
[C---:B------:R-:W-:Y:S01]  /*aaf0*/  FMUL R46, R78.reuse, R53 ;  /* 0x000000354e2e7220 */ /* 0x040fe20000400000 */
[--C-:B------:R-:W-:Y:S01]  /*ab00*/  HADD2.F32 R128, -RZ, R160.reuse.H0_H0 ;  /* 0x200000a0ff807230 */ /* 0x100fe20000004100 */
[----:B------:R-:W-:Y:S01]  /*ab10*/  F2FP.SATFINITE.E5M2.F32.PACK_AB_MERGE_C R64, R5, R4, R86 ;  /* 0x000000040540723e */ /* 0x000fe20004806056 */
[C---:B------:R-:W-:Y:S01]  /*ab20*/  FMUL R51, R78.reuse, R58 ;  /* 0x0000003a4e337220 */ /* 0x040fe20000400000 */
[C---:B------:R-:W-:Y:S01]  /*ab30*/  FMUL R53, R78.reuse, R60 ;  /* 0x0000003c4e357220 */ /* 0x040fe20000400000 */
[C---:B------:R-:W-:Y:S01]  /*ab40*/  FFMA R43, R81.reuse, R124, R43 ;  /* 0x0000007c512b7223 */ /* 0x040fe2000000002b */
[----:B------:R-:W-:Y:S02]  /*ab50*/  HADD2.F32 R131, -RZ, R160.H1_H1 ;  /* 0x300000a0ff837230 */ /* 0x000fe40000004100 */
[C---:B------:R-:W-:Y:S01]  /*ab60*/  FMUL R47, R78.reuse, R54 ;  /* 0x000000364e2f7220 */ /* 0x040fe20000400000 */
[C---:B------:R-:W-:Y:S01]  /*ab70*/  FMUL R58, R78.reuse, R65 ;  /* 0x000000414e3a7220 */ /* 0x040fe20000400000 */
[----:B------:R-:W-:Y:S01]  /*ab80*/  FMUL R60, R78, R67 ;  /* 0x000000434e3c7220 */ /* 0x000fe20000400000 */
[----:B------:R-:W-:Y:S01]  /*ab90*/  F2FP.SATFINITE.E5M2.F32.PACK_AB_MERGE_C R5, R20, R11, RZ ;  /* 0x0000000b1405723e */ /* 0x000fe200048060ff */
[----:B------:R-:W-:Y:S01]  /*aba0*/  FFMA R44, R81, R127, R44 ;  /* 0x0000007f512c7223 */ /* 0x000fe2000000002c */
[C---:B------:R-:W-:Y:S01]  /*abb0*/  FMUL R48, R78.reuse, R55 ;  /* 0x000000374e307220 */ /* 0x040fe20000400000 */
[----:B------:R-:W-:Y:S01]  /*abc0*/  F2FP.SATFINITE.E5M2.F32.PACK_AB_MERGE_C R65, R9, R8, R138 ;  /* 0x000000080941723e */ /* 0x000fe2000480608a */
[----:B------:R-:W-:Y:S01]  /*abd0*/  FFMA R45, R81, R126, R45 ;  /* 0x0000007e512d7223 */ /* 0x000fe2000000002d */
[----:B------:R-:W-:Y:S01]  /*abe0*/  F2FP.SATFINITE.E5M2.F32.PACK_AB_MERGE_C R67, R17, R16, R18 ;  /* 0x000000101143723e */ /* 0x000fe20004806012 */
[----:B------:R-:W-:Y:S01]  /*abf0*/  FMUL R49, R78, R56 ;  /* 0x000000384e317220 */ /* 0x000fe20000400000 */
[C---:B------:R-:W-:Y:S01]  /*ac00*/  FFMA R46, R81.reuse, R129, R46 ;  /* 0x00000081512e7223 */ /* 0x040fe2000000002e */
[--C-:B------:R-:W-:Y:S02]  /*ac10*/  HADD2.F32 R132, -RZ, R161.reuse.H0_H0 ;  /* 0x200000a1ff847230 */ /* 0x100fe40000004100 */
[C---:B------:R-:W-:Y:S01]  /*ac20*/  FFMA R47, R81.reuse, R128, R47 ;  /* 0x00000080512f7223 */ /* 0x040fe2000000002f */
[----:B------:R1:W-:Y:S01]  /*ac30*/  STS.128 [R172+UR49+0xa200], R64 ;  /* 0x00a20040ac007988 */ /* 0x0003e20008000c31 */
[----:B------:R-:W-:Y:S01]  /*ac40*/  HADD2.F32 R135, -RZ, R161.H1_H1 ;  /* 0x300000a1ff877230 */ /* 0x000fe20000004100 */
[----:B------:R-:W-:Y:S01]  /*ac50*/  F2FP.SATFINITE.E5M2.F32.PACK_AB_MERGE_C R5, R10, R7, R5 ;  /* 0x000000070a05723e */ /* 0x000fe20004806005 */
[C---:B------:R-:W-:Y:S01]  /*ac60*/  FFMA R48, R81.reuse, R131, R48 ;  /* 0x0000008351307223 */ /* 0x040fe20000000030 */
[----:B------:R-:W-:Y:S01]  /*ac70*/  F2FP.SATFINITE.E5M2.F32.PACK_AB_MERGE_C R7, R28, R27, RZ ;  /* 0x0000001b1c07723e */ /* 0x000fe200048060ff */
        /* <DEDUP_REMOVED lines=8> */
[----:B------:R-:W-:Y:S01]  /*ad00*/  FMUL R56, R78, R63 ;  /* 0x0000003f4e387220 */ /* 0x000fe20000400000 */
[----:B------:R-:W-:Y:S01]  /*ad10*/  F2FP.SATFINITE.E5M2.F32.PACK_AB_MERGE_C R4, R2, R0, R3 ;  /* 0x000000000204723e */ /* 0x000fe20004806003 */
[C---:B------:R-:W-:Y:S01]  /*ad20*/  FFMA R53, R81.reuse, R134, R53 ;  /* 0x0000008651357223 */ /* 0x040fe20000000035 */
[----:B------:R-:W-:Y:S01]  /*ad30*/  F2FP.SATFINITE.E5M2.F32.PACK_AB_MERGE_C R7, R26, R25, R7 ;  /* 0x000000191a07723e */ /* 0x000fe20004806007 */
[C---:B------:R-:W-:Y:S01]  /*ad40*/  FFMA R54, R81.reuse, R137, R54 ;  /* 0x0000008951367223 */ /* 0x040fe20000000036 */
[--C-:B------:R-:W-:Y:S02]  /*ad50*/  HADD2.F32 R84, -RZ, R163.reuse.H0_H0 ;  /* 0x200000a3ff547230 */ /* 0x100fe40000004100 */
[C---:B------:R-:W-:Y:S01]  /*ad60*/  FFMA R55, R81.reuse, R136, R55 ;  /* 0x0000008851377223 */ /* 0x040fe20000000037 */
[----:B------:R-:W-:Y:S01]  /*ad70*/  HADD2.F32 R85, -RZ, R163.H1_H1 ;  /* 0x300000a3ff557230 */ /* 0x000fe20000004100 */
[----:B------:R1:W-:Y:S01]  /*ad80*/  STS.128 [R192+0xa010], R4 ;  /* 0x00a01004c0007388 */ /* 0x0003e20000000c00 */
[----:B------:R-:W-:Y:S01]  /*ad90*/  F2FP.SATFINITE.E5M2.F32.PACK_AB_MERGE_C R35, R36, R35, RZ ;  /* 0x000000232423723e */ /* 0x000fe200048060ff */
[C---:B------:R-:W-:Y:S01]  /*ada0*/  FFMA R56, R81.reuse, R139, R56 ;  /* 0x0000008b51387223 */ /* 0x040fe20000000038 */
[----:B------:R-:W-:Y:S01]  /*adb0*/  F2FP.SATFINITE.E5M2.F32.PACK_AB_MERGE_C R39, R40, R39, RZ ;  /* 0x000000272827723e */ /* 0x000fe200048060ff */
[C---:B------:R-:W-:Y:S01]  /*adc0*/  FFMA R57, R81.reuse, R82, R57 ;  /* 0x0000005251397223 */ /* 0x040fe20000000039 */
[----:B------:R-:W-:Y:S01]  /*add0*/  F2FP.SATFINITE.E5M2.F32.PACK_AB_MERGE_C R43, R44, R43, RZ ;  /* 0x0000002b2c2b723e */ /* 0x000fe200048060ff */
[C---:B------:R-:W-:Y:S01]  /*ade0*/  FFMA R58, R81.reuse, R83, R58 ;  /* 0x00000053513a7223 */ /* 0x040fe2000000003a */
[C---:B------:R-:W-:Y:S01]  /*adf0*/  FFMA R59, R81.reuse, R84, R59 ;  /* 0x00000054513b7223 */ /* 0x040fe2000000003b */
[----:B------:R-:W-:Y:S01]  /*ae00*/  F2FP.SATFINITE.E5M2.F32.PACK_AB_MERGE_C R33, R34, R33, R35 ;  /* 0x000000212221723e */ /* 0x000fe20004806023 */
        /* <DEDUP_REMOVED lines=11> */
[----:B------:R-:W-:Y:S05]  /*aec0*/  F2FP.SATFINITE.E5M2.F32.PACK_AB_MERGE_C R51, R58, R57, R59 ;  /* 0x000000393a33723e */ /* 0x000fea000480603b */
        /* <DEDUP_REMOVED lines=18> */
.L_x_127:
[----:B------:R-:W-:Y:S05]  /*aff0*/  BSYNC.RECONVERGENT B0 ;  /* 0x0000000000007941 */ /* 0x000fea0003800200 */
.L_x_126:
[----:B------:R-:W-:Y:S01]  /*b000*/  BAR.SYNC.DEFER_BLOCKING 0x1, 0x80 ;  /* 0x0042000000007b1d */ /* 0x000fe20000010000 */
[----:B------:R-:W-:Y:S01]  /*b010*/  ISETP.NE.AND P2, PT, R190, RZ, PT ;  /* 0x000000ffbe00720c */ /* 0x000fe20003f45270 */
[----:B------:R-:W-:Y:S01]  /*b020*/  IMAD.IADD R20, R75, 0x1, R147 ;  /* 0x000000014b147824 */ /* 0x000fe200078e0293 */
[----:B------:R-:W-:Y:S01]  /*b030*/  ISETP.NE.AND P0, PT, R191, 0x2, PT ;  /* 0x00000002bf00780c */ /* 0x000fe20003f05270 */
[----:B------:R-:W-:Y:S01]  /*b040*/  IMAD.IADD R21, R77, 0x1, R170 ;  /* 0x000000014d157824 */ /* 0x000fe200078e02aa */
[----:B------:R-:W-:Y:S02]  /*b050*/  ISETP.NE.AND P1, PT, R76, 0x2, PT ;  /* 0x000000024c00780c */ /* 0x000fe40003f25270 */
[----:B------:R-:W-:Y:S02]  /*b060*/  SEL R3, RZ, 0x1, P0 ;  /* 0x00000001ff037807 */ /* 0x000fe40000000000 */
[----:B------:R-:W-:Y:S02]  /*b070*/  SEL R0, RZ, 0x1, P1 ;  /* 0x00000001ff007807 */ /* 0x000fe40000800000 */
[----:B------:R-:W-:Y:S02]  /*b080*/  LOP3.LUT R182, R182, R3, RZ, 0x3c, !PT ;  /* 0x00000003b6b67212 */ /* 0x000fe400078e3cff */
[----:B------:R-:W-:Y:S02]  /*b090*/  LOP3.LUT R183, R183, R0, RZ, 0x3c, !PT ;  /* 0x00000000b7b77212 */ /* 0x000fe400078e3cff */
[----:B------:R-:W-:Y:S02]  /*b0a0*/  @P2 R2UR UR36, R179 ;  /* 0x00000000b32422ca */ /* 0x000fe400000e0000 */
[----:B------:R-:W-:Y:S02]  /*b0b0*/  SEL R191, R191, RZ, P0 ;  /* 0x000000ffbfbf7207 */ /* 0x000fe40000000000 */
[----:B------:R-:W-:Y:S01]  /*b0c0*/  SEL R76, R76, RZ, P1 ;  /* 0x000000ff4c4c7207 */ /* 0x000fe20000800000 */
[----:B------:R-:W-:Y:S10]  /*b0d0*/  @P2 BRA `(.L_x_128) ;  /* 0xffffff9800d82947 */ /* 0x000ff4000383ffff */
[----:B------:R-:W-:Y:S05]  /*b0e0*/  EXIT ;  /* 0x000000000000794d */ /* 0x000fea0003800000 */
.L_x_19:
[----:B--2---:R2:W1:Y:S02]  /*b0f0*/  SYNCS.PHASECHK.TRANS64.TRYWAIT P0, [R3+URZ+0x110], R2 ;  /* 0x00011002030075a7 */ /* 0x00446400080011ff */
[----:B-1----:R-:W-:Y:S05]  /*b100*/  @!P0 NANOSLEEP.SYNCS 0x989680 ;  /* 0x009896800000895d */ /* 0x002fea0003900000 */
[----:B------:R-:W1:Y:S02]  /*b110*/  @!P0 SYNCS.PHASECHK.TRANS64 P0, [R3+URZ+0x110], R2 ;  /* 0x00011002030085a7 */ /* 0x000e6400080010ff */
[----:B-1----:R-:W-:Y:S05]  /*b120*/  @!P0 BRA `(.L_x_19) ;  /* 0xfffffffc00f08947 */ /* 0x002fea000383ffff */
[----:B------:R-:W-:Y:S05]  /*b130*/  BRA `(.L_x_129) ;  /* 0xffffff6400307947 */ /* 0x000fea000383ffff */
.L_x_22:
[----:B-1----:R-:W-:-:S07]  /*b140*/  MOV R2, UR33 ;  /* 0x0000002100027c02 */ /* 0x002fce0008000f00 */
.L_x_130:
[----:B-1----:R1:W2:Y:S02]  /*b150*/  SYNCS.PHASECHK.TRANS64.TRYWAIT P0, [R2+URZ+0x38], R5 ;  /* 0x00003805020075a7 */ /* 0x0022a400080011ff */
[----:B--2---:R-:W-:Y:S05]  /*b160*/  @!P0 NANOSLEEP.SYNCS 0x989680 ;  /* 0x009896800000895d */ /* 0x004fea0003900000 */
[----:B------:R-:W2:Y:S02]  /*b170*/  @!P0 SYNCS.PHASECHK.TRANS64 P0, [R2+URZ+0x38], R5 ;  /* 0x00003805020085a7 */ /* 0x000ea400080010ff */
[----:B--2---:R-:W-:Y:S05]  /*b180*/  @!P0 BRA `(.L_x_130) ;  /* 0xfffffffc00f08947 */ /* 0x004fea000383ffff */
[----:B------:R-:W-:Y:S05]  /*b190*/  BRA `(.L_x_21) ;  /* 0xffffff6400807947 */ /* 0x000fea000383ffff */
.L_x_28:
[----:B-1----:R-:W-:-:S07]  /*b1a0*/  MOV R2, UR17 ;  /* 0x0000001100027c02 */ /* 0x002fce0008000f00 */
.L_x_131:
[----:B-1----:R1:W2:Y:S02]  /*b1b0*/  SYNCS.PHASECHK.TRANS64.TRYWAIT P0, [R2+URZ+0x38], R5 ;  /* 0x00003805020075a7 */ /* 0x0022a400080011ff */
[----:B--2---:R-:W-:Y:S05]  /*b1c0*/  @!P0 NANOSLEEP.SYNCS 0x989680 ;  /* 0x009896800000895d */ /* 0x004fea0003900000 */
[----:B------:R-:W2:Y:S02]  /*b1d0*/  @!P0 SYNCS.PHASECHK.TRANS64 P0, [R2+URZ+0x38], R5 ;  /* 0x00003805020085a7 */ /* 0x000ea400080010ff */
[----:B--2---:R-:W-:Y:S05]  /*b1e0*/  @!P0 BRA `(.L_x_131) ;  /* 0xfffffffc00f08947 */ /* 0x004fea000383ffff */
[----:B------:R-:W-:Y:S05]  /*b1f0*/  BRA `(.L_x_27) ;  /* 0xffffff6800287947 */ /* 0x000fea000383ffff */
.L_x_32:
[----:B-1----:R1:W2:Y:S02]  /*b200*/  SYNCS.PHASECHK.TRANS64.TRYWAIT P0, [R2+URZ+0xc0], R3 ;  /* 0x0000c003020075a7 */ /* 0x0022a400080011ff */
[----:B--2---:R-:W-:Y:S05]  /*b210*/  @!P0 NANOSLEEP.SYNCS 0x989680 ;  /* 0x009896800000895d */ /* 0x004fea0003900000 */
[----:B------:R-:W2:Y:S02]  /*b220*/  @!P0 SYNCS.PHASECHK.TRANS64 P0, [R2+URZ+0xc0], R3 ;  /* 0x0000c003020085a7 */ /* 0x000ea400080010ff */
[----:B--2---:R-:W-:Y:S05]  /*b230*/  @!P0 BRA `(.L_x_32) ;  /* 0xfffffffc00f08947 */ /* 0x004fea000383ffff */
[----:B------:R-:W-:Y:S05]  /*b240*/  BRA `(.L_x_132) ;  /* 0xffffff6800b87947 */ /* 0x000fea000383ffff */
.L_x_36:
[----:B----4-:R-:W-:-:S07]  /*b250*/  MOV R0, UR5 ;  /* 0x0000000500007c02 */ /* 0x010fce0008000f00 */
.L_x_133:
[----:B-1----:R1:W2:Y:S02]  /*b260*/  SYNCS.PHASECHK.TRANS64.TRYWAIT P0, [R0+URZ], R3 ;  /* 0x00000003000075a7 */ /* 0x0022a400080011ff */
[----:B--2---:R-:W-:Y:S05]  /*b270*/  @!P0 NANOSLEEP.SYNCS 0x989680 ;  /* 0x009896800000895d */ /* 0x004fea0003900000 */
[----:B------:R-:W2:Y:S02]  /*b280*/  @!P0 SYNCS.PHASECHK.TRANS64 P0, [R0+URZ], R3 ;  /* 0x00000003000085a7 */ /* 0x000ea400080010ff */
[----:B--2---:R-:W-:Y:S05]  /*b290*/  @!P0 BRA `(.L_x_133) ;  /* 0xfffffffc00f08947 */ /* 0x004fea000383ffff */
[----:B------:R-:W-:Y:S05]  /*b2a0*/  BRA `(.L_x_134) ;  /* 0xffffff7000287947 */ /* 0x000fea000383ffff */
.L_x_37:
[----:B----4-:R-:W-:-:S07]  /*b2b0*/  MOV R0, UR5 ;  /* 0x0000000500007c02 */ /* 0x010fce0008000f00 */
.L_x_135:
[----:B-1----:R1:W2:Y:S02]  /*b2c0*/  SYNCS.PHASECHK.TRANS64.TRYWAIT P0, [R0+URZ], R3 ;  /* 0x00000003000075a7 */ /* 0x0022a400080011ff */
[----:B--2---:R-:W-:Y:S05]  /*b2d0*/  @!P0 NANOSLEEP.SYNCS 0x989680 ;  /* 0x009896800000895d */ /* 0x004fea0003900000 */
[----:B------:R-:W2:Y:S02]  /*b2e0*/  @!P0 SYNCS.PHASECHK.TRANS64 P0, [R0+URZ], R3 ;  /* 0x00000003000085a7 */ /* 0x000ea400080010ff */
[----:B--2---:R-:W-:Y:S05]  /*b2f0*/  @!P0 BRA `(.L_x_135) ;  /* 0xfffffffc00f08947 */ /* 0x004fea000383ffff */
[----:B------:R-:W-:Y:S05]  /*b300*/  BRA `(.L_x_136) ;  /* 0xffffff7000347947 */ /* 0x000fea000383ffff */
.L_x_38:
[----:B----4-:R-:W-:-:S07]  /*b310*/  MOV R0, UR5 ;  /* 0x0000000500007c02 */ /* 0x010fce0008000f00 */
.L_x_137:
[----:B-1----:R1:W2:Y:S02]  /*b320*/  SYNCS.PHASECHK.TRANS64.TRYWAIT P0, [R0+URZ], R3 ;  /* 0x00000003000075a7 */ /* 0x0022a400080011ff */
[----:B--2---:R-:W-:Y:S05]  /*b330*/  @!P0 NANOSLEEP.SYNCS 0x989680 ;  /* 0x009896800000895d */ /* 0x004fea0003900000 */
[----:B------:R-:W2:Y:S02]  /*b340*/  @!P0 SYNCS.PHASECHK.TRANS64 P0, [R0+URZ], R3 ;  /* 0x00000003000085a7 */ /* 0x000ea400080010ff */
[----:B--2---:R-:W-:Y:S05]  /*b350*/  @!P0 BRA `(.L_x_137) ;  /* 0xfffffffc00f08947 */ /* 0x004fea000383ffff */
[----:B------:R-:W-:Y:S05]  /*b360*/  BRA `(.L_x_138) ;  /* 0xffffff7000407947 */ /* 0x000fea000383ffff */
.L_x_39:
[----:B----4-:R-:W-:-:S07]  /*b370*/  MOV R0, UR5 ;  /* 0x0000000500007c02 */ /* 0x010fce0008000f00 */
.L_x_139:
[----:B-1----:R1:W2:Y:S02]  /*b380*/  SYNCS.PHASECHK.TRANS64.TRYWAIT P0, [R0+URZ], R3 ;  /* 0x00000003000075a7 */ /* 0x0022a400080011ff */
[----:B--2---:R-:W-:Y:S05]  /*b390*/  @!P0 NANOSLEEP.SYNCS 0x989680 ;  /* 0x009896800000895d */ /* 0x004fea0003900000 */
[----:B------:R-:W2:Y:S02]  /*b3a0*/  @!P0 SYNCS.PHASECHK.TRANS64 P0, [R0+URZ], R3 ;  /* 0x00000003000085a7 */ /* 0x000ea400080010ff */
[----:B--2---:R-:W-:Y:S05]  /*b3b0*/  @!P0 BRA `(.L_x_139) ;  /* 0xfffffffc00f08947 */ /* 0x004fea000383ffff */
[----:B------:R-:W-:Y:S05]  /*b3c0*/  BRA `(.L_x_140) ;  /* 0xffffff70004c7947 */ /* 0x000fea000383ffff */
.L_x_40:
[----:B----4-:R-:W-:-:S07]  /*b3d0*/  MOV R0, UR5 ;  /* 0x0000000500007c02 */ /* 0x010fce0008000f00 */
.L_x_141:
[----:B-1----:R1:W2:Y:S02]  /*b3e0*/  SYNCS.PHASECHK.TRANS64.TRYWAIT P0, [R0+URZ], R3 ;  /* 0x00000003000075a7 */ /* 0x0022a400080011ff */
[----:B--2---:R-:W-:Y:S05]  /*b3f0*/  @!P0 NANOSLEEP.SYNCS 0x989680 ;  /* 0x009896800000895d */ /* 0x004fea0003900000 */
[----:B------:R-:W2:Y:S02]  /*b400*/  @!P0 SYNCS.PHASECHK.TRANS64 P0, [R0+URZ], R3 ;  /* 0x00000003000085a7 */ /* 0x000ea400080010ff */
[----:B--2---:R-:W-:Y:S05]  /*b410*/  @!P0 BRA `(.L_x_141) ;  /* 0xfffffffc00f08947 */ /* 0x004fea000383ffff */
[----:B------:R-:W-:Y:S05]  /*b420*/  BRA `(.L_x_142) ;  /* 0xffffff7000587947 */ /* 0x000fea000383ffff */
.L_x_41:
[----:B----4-:R-:W-:-:S07]  /*b430*/  MOV R0, UR5 ;  /* 0x0000000500007c02 */ /* 0x010fce0008000f00 */
.L_x_143:
[----:B-1----:R1:W2:Y:S02]  /*b440*/  SYNCS.PHASECHK.TRANS64.TRYWAIT P0, [R0+URZ], R3 ;  /* 0x00000003000075a7 */ /* 0x0022a400080011ff */
[----:B--2---:R-:W-:Y:S05]  /*b450*/  @!P0 NANOSLEEP.SYNCS 0x989680 ;  /* 0x009896800000895d */ /* 0x004fea0003900000 */
[----:B------:R-:W2:Y:S02]  /*b460*/  @!P0 SYNCS.PHASECHK.TRANS64 P0, [R0+URZ], R3 ;  /* 0x00000003000085a7 */ /* 0x000ea400080010ff */
[----:B--2---:R-:W-:Y:S05]  /*b470*/  @!P0 BRA `(.L_x_143) ;  /* 0xfffffffc00f08947 */ /* 0x004fea000383ffff */
[----:B------:R-:W-:Y:S05]  /*b480*/  BRA `(.L_x_144) ;  /* 0xffffff7000647947 */ /* 0x000fea000383ffff */
.L_x_44:
[----:B-1----:R1:W2:Y:S02]  /*b490*/  SYNCS.PHASECHK.TRANS64.TRYWAIT P0, [R0+URZ+0x100], R5 ;  /* 0x00010005000075a7 */ /* 0x0022a400080011ff */
[----:B--2---:R-:W-:Y:S05]  /*b4a0*/  @!P0 NANOSLEEP.SYNCS 0x989680 ;  /* 0x009896800000895d */ /* 0x004fea0003900000 */
[----:B------:R-:W2:Y:S02]  /*b4b0*/  @!P0 SYNCS.PHASECHK.TRANS64 P0, [R0+URZ+0x100], R5 ;  /* 0x00010005000085a7 */ /* 0x000ea400080010ff */
[----:B--2---:R-:W-:Y:S05]  /*b4c0*/  @!P0 BRA `(.L_x_44) ;  /* 0xfffffffc00f08947 */ /* 0x004fea000383ffff */
[----:B------:R-:W-:Y:S05]  /*b4d0*/  BRA `(.L_x_145) ;  /* 0xffffff7000c07947 */ /* 0x000fea000383ffff */
.L_x_45:
[----:B------:R-:W-:-:S07]  /*b4e0*/  MOV R0, UR5 ;  /* 0x0000000500007c02 */ /* 0x000fce0008000f00 */
.L_x_146:
[----:B-1----:R1:W2:Y:S02]  /*b4f0*/  SYNCS.PHASECHK.TRANS64.TRYWAIT P0, [R0+URZ+0xd0], R5 ;  /* 0x0000d005000075a7 */ /* 0x0022a400080011ff */
[----:B--2---:R-:W-:Y:S05]  /*b500*/  @!P0 NANOSLEEP.SYNCS 0x989680 ;  /* 0x009896800000895d */ /* 0x004fea0003900000 */
[----:B------:R-:W2:Y:S02]  /*b510*/  @!P0 SYNCS.PHASECHK.TRANS64 P0, [R0+URZ+0xd0], R5 ;  /* 0x0000d005000085a7 */ /* 0x000ea400080010ff */
[----:B--2---:R-:W-:Y:S05]  /*b520*/  @!P0 BRA `(.L_x_146) ;  /* 0xfffffffc00f08947 */ /* 0x004fea000383ffff */
[----:B------:R-:W-:Y:S05]  /*b530*/  BRA `(.L_x_147) ;  /* 0xffffff7000d07947 */ /* 0x000fea000383ffff */
.L_x_46:
[----:B-1----:R1:W2:Y:S02]  /*b540*/  SYNCS.PHASECHK.TRANS64.TRYWAIT P1, [R0+URZ+0xc0], R5 ;  /* 0x0000c005000075a7 */ /* 0x0022a400080211ff */
[----:B--2---:R-:W-:Y:S05]  /*b550*/  @!P1 NANOSLEEP.SYNCS 0x989680 ;  /* 0x009896800000995d */ /* 0x004fea0003900000 */
[----:B------:R-:W2:Y:S02]  /*b560*/  @!P1 SYNCS.PHASECHK.TRANS64 P1, [R0+URZ+0xc0], R5 ;  /* 0x0000c005000095a7 */ /* 0x000ea400080210ff */
[----:B--2---:R-:W-:Y:S05]  /*b570*/  @!P1 BRA `(.L_x_46) ;  /* 0xfffffffc00f09947 */ /* 0x004fea000383ffff */
[----:B------:R-:W-:Y:S05]  /*b580*/  BRA `(.L_x_148) ;  /* 0xffffff7400007947 */ /* 0x000fea000383ffff */
.L_x_49:
[----:B------:R-:W-:-:S07]  /*b590*/  MOV R0, UR5 ;  /* 0x0000000500007c02 */ /* 0x000fce0008000f00 */
.L_x_149:
[----:B-1----:R1:W2:Y:S02]  /*b5a0*/  SYNCS.PHASECHK.TRANS64.TRYWAIT P0, [R0+URZ+0xd0], R3 ;  /* 0x0000d003000075a7 */ /* 0x0022a400080011ff */
[----:B--2---:R-:W-:Y:S05]  /*b5b0*/  @!P0 NANOSLEEP.SYNCS 0x989680 ;  /* 0x009896800000895d */ /* 0x004fea0003900000 */
[----:B------:R-:W2:Y:S02]  /*b5c0*/  @!P0 SYNCS.PHASECHK.TRANS64 P0, [R0+URZ+0xd0], R3 ;  /* 0x0000d003000085a7 */ /* 0x000ea400080010ff */
[----:B--2---:R-:W-:Y:S05]  /*b5d0*/  @!P0 BRA `(.L_x_149) ;  /* 0xfffffffc00f08947 */ /* 0x004fea000383ffff */
[----:B------:R-:W-:Y:S05]  /*b5e0*/  BRA `(.L_x_48) ;  /* 0xffffff7400547947 */ /* 0x000fea000383ffff */
.L_x_56:
[----:B-1----:R1:W2:Y:S02]  /*b5f0*/  SYNCS.PHASECHK.TRANS64.TRYWAIT P1, [R0+URZ+0xc0], R5 ;  /* 0x0000c005000075a7 */ /* 0x0022a400080211ff */
[----:B--2---:R-:W-:Y:S05]  /*b600*/  @!P1 NANOSLEEP.SYNCS 0x989680 ;  /* 0x009896800000995d */ /* 0x004fea0003900000 */
[----:B------:R-:W2:Y:S02]  /*b610*/  @!P1 SYNCS.PHASECHK.TRANS64 P1, [R0+URZ+0xc0], R5 ;  /* 0x0000c005000095a7 */ /* 0x000ea400080210ff */
[----:B--2---:R-:W-:Y:S05]  /*b620*/  @!P1 BRA `(.L_x_56) ;  /* 0xfffffffc00f09947 */ /* 0x004fea000383ffff */
[----:B------:R-:W-:Y:S05]  /*b630*/  BRA `(.L_x_150) ;  /* 0xffffff7800b07947 */ /* 0x000fea000383ffff */
.L_x_57:
[----:B------:R-:W-:-:S07]  /*b640*/  MOV R3, UR8 ;  /* 0x0000000800037c02 */ /* 0x000fce0008000f00 */
.L_x_151:
[----:B-1----:R1:W2:Y:S02]  /*b650*/  SYNCS.PHASECHK.TRANS64.TRYWAIT P0, [R3+URZ+0xf0], R0 ;  /* 0x0000f000030075a7 */ /* 0x0022a400080011ff */
[----:B--2---:R-:W-:Y:S05]  /*b660*/  @!P0 NANOSLEEP.SYNCS 0x989680 ;  /* 0x009896800000895d */ /* 0x004fea0003900000 */
[----:B------:R-:W2:Y:S02]  /*b670*/  @!P0 SYNCS.PHASECHK.TRANS64 P0, [R3+URZ+0xf0], R0 ;  /* 0x0000f000030085a7 */ /* 0x000ea400080010ff */
[----:B--2---:R-:W-:Y:S05]  /*b680*/  @!P0 BRA `(.L_x_151) ;  /* 0xfffffffc00f08947 */ /* 0x004fea000383ffff */
[----:B------:R-:W-:Y:S05]  /*b690*/  BRA `(.L_x_152) ;  /* 0xffffff7800e87947 */ /* 0x000fea000383ffff */
.L_x_60:
[----:B------:R-:W-:Y:S07]  /*b6a0*/  MOV R0, UR7 ;  /* 0x0000000700007c02 */ /* 0x000fee0008000f00 */
.L_x_153:
[----:B-1----:R1:W2:Y:S02]  /*b6b0*/  SYNCS.PHASECHK.TRANS64.TRYWAIT P0, [R0+URZ], R3 ;  /* 0x00000003000075a7 */ /* 0x0022a400080011ff */
[----:B--2---:R-:W-:Y:S05]  /*b6c0*/  @!P0 NANOSLEEP.SYNCS 0x989680 ;  /* 0x009896800000895d */ /* 0x004fea0003900000 */
[----:B------:R-:W2:Y:S02]  /*b6d0*/  @!P0 SYNCS.PHASECHK.TRANS64 P0, [R0+URZ], R3 ;  /* 0x00000003000085a7 */ /* 0x000ea400080010ff */
[----:B--2---:R-:W-:Y:S05]  /*b6e0*/  @!P0 BRA `(.L_x_153) ;  /* 0xfffffffc00f08947 */ /* 0x004fea000383ffff */
[----:B------:R-:W-:Y:S05]  /*b6f0*/  BRA `(.L_x_59) ;  /* 0xffffff7c00047947 */ /* 0x000fea000383ffff */
.L_x_63:
[----:B------:R-:W-:-:S07]  /*b700*/  MOV R0, UR5 ;  /* 0x0000000500007c02 */ /* 0x000fce0008000f00 */
.L_x_154:
[----:B--2---:R2:W3:Y:S02]  /*b710*/  SYNCS.PHASECHK.TRANS64.TRYWAIT P0, [R0+URZ], R3 ;  /* 0x00000003000075a7 */ /* 0x0044e400080011ff */
[----:B---3--:R-:W-:Y:S05]  /*b720*/  @!P0 NANOSLEEP.SYNCS 0x989680 ;  /* 0x009896800000895d */ /* 0x008fea0003900000 */
[----:B------:R-:W3:Y:S02]  /*b730*/  @!P0 SYNCS.PHASECHK.TRANS64 P0, [R0+URZ], R3 ;  /* 0x00000003000085a7 */ /* 0x000ee400080010ff */
[----:B---3--:R-:W-:Y:S05]  /*b740*/  @!P0 BRA `(.L_x_154) ;  /* 0xfffffffc00f08947 */ /* 0x008fea000383ffff */
[----:B------:R-:W-:Y:S05]  /*b750*/  BRA `(.L_x_155) ;  /* 0xffffff7c00b87947 */ /* 0x000fea000383ffff */
.L_x_64:
[----:B------:R-:W-:-:S07]  /*b760*/  MOV R0, UR7 ;  /* 0x0000000700007c02 */ /* 0x000fce0008000f00 */
.L_x_156:
[----:B--2---:R2:W3:Y:S02]  /*b770*/  SYNCS.PHASECHK.TRANS64.TRYWAIT P0, [R0+URZ], R3 ;  /* 0x00000003000075a7 */ /* 0x0044e400080011ff */
[----:B---3--:R-:W-:Y:S05]  /*b780*/  @!P0 NANOSLEEP.SYNCS 0x989680 ;  /* 0x009896800000895d */ /* 0x008fea0003900000 */
[----:B------:R-:W3:Y:S02]  /*b790*/  @!P0 SYNCS.PHASECHK.TRANS64 P0, [R0+URZ], R3 ;  /* 0x00000003000085a7 */ /* 0x000ee400080010ff */
[----:B---3--:R-:W-:Y:S05]  /*b7a0*/  @!P0 BRA `(.L_x_156) ;  /* 0xfffffffc00f08947 */ /* 0x008fea000383ffff */
[----:B------:R-:W-:Y:S05]  /*b7b0*/  BRA `(.L_x_157) ;  /* 0xffffff7c00c47947 */ /* 0x000fea000383ffff */
.L_x_69:
[----:B--2---:R2:W3:Y:S02]  /*b7c0*/  SYNCS.PHASECHK.TRANS64.TRYWAIT P0, [R0+URZ+0xc0], R3 ;  /* 0x0000c003000075a7 */ /* 0x0044e400080011ff */
[----:B---3--:R-:W-:Y:S05]  /*b7d0*/  @!P0 NANOSLEEP.SYNCS 0x989680 ;  /* 0x009896800000895d */ /* 0x008fea0003900000 */
[----:B------:R-:W3:Y:S02]  /*b7e0*/  @!P0 SYNCS.PHASECHK.TRANS64 P0, [R0+URZ+0xc0], R3 ;  /* 0x0000c003000085a7 */ /* 0x000ee400080010ff */
[----:B---3--:R-:W-:Y:S05]  /*b7f0*/  @!P0 BRA `(.L_x_69) ;  /* 0xfffffffc00f08947 */ /* 0x008fea000383ffff */
[----:B------:R-:W-:Y:S05]  /*b800*/  BRA `(.L_x_158) ;  /* 0xffffff8000d07947 */ /* 0x000fea000383ffff */
.L_x_72:
[----:B------:R-:W-:Y:S07]  /*b810*/  MOV R0, UR7 ;  /* 0x0000000700007c02 */ /* 0x000fee0008000f00 */
.L_x_159:
[----:B--2---:R2:W3:Y:S02]  /*b820*/  SYNCS.PHASECHK.TRANS64.TRYWAIT P0, [R0+URZ+0xb8], R3 ;  /* 0x0000b803000075a7 */ /* 0x0044e400080011ff */
[----:B---3--:R-:W-:Y:S05]  /*b830*/  @!P0 NANOSLEEP.SYNCS 0x989680 ;  /* 0x009896800000895d */ /* 0x008fea0003900000 */
[----:B------:R-:W3:Y:S02]  /*b840*/  @!P0 SYNCS.PHASECHK.TRANS64 P0, [R0+URZ+0xb8], R3 ;  /* 0x0000b803000085a7 */ /* 0x000ee400080010ff */
[----:B---3--:R-:W-:Y:S05]  /*b850*/  @!P0 BRA `(.L_x_159) ;  /* 0xfffffffc00f08947 */ /* 0x008fea000383ffff */
[----:B------:R-:W-:Y:S05]  /*b860*/  BRA `(.L_x_71) ;  /* 0xffffff8400b07947 */ /* 0x000fea000383ffff */
.L_x_75:
[----:B------:R-:W-:Y:S07]  /*b870*/  MOV R3, UR7 ;  /* 0x0000000700037c02 */ /* 0x000fee0008000f00 */
.L_x_160:
[----:B-1----:R1:W2:Y:S02]  /*b880*/  SYNCS.PHASECHK.TRANS64.TRYWAIT P0, [R3+URZ+0x90], R12 ;  /* 0x0000900c030075a7 */ /* 0x0022a400080011ff */
[----:B--2---:R-:W-:Y:S05]  /*b890*/  @!P0 NANOSLEEP.SYNCS 0x989680 ;  /* 0x009896800000895d */ /* 0x004fea0003900000 */
[----:B------:R-:W2:Y:S02]  /*b8a0*/  @!P0 SYNCS.PHASECHK.TRANS64 P0, [R3+URZ+0x90], R12 ;  /* 0x0000900c030085a7 */ /* 0x000ea400080010ff */
[----:B--2---:R-:W-:Y:S05]  /*b8b0*/  @!P0 BRA `(.L_x_160) ;  /* 0xfffffffc00f08947 */ /* 0x004fea000383ffff */
[----:B------:R-:W-:Y:S05]  /*b8c0*/  BRA `(.L_x_161) ;  /* 0xffffff8800287947 */ /* 0x000fea000383ffff */
.L_x_76:
[----:B-1----:R-:W-:Y:S07]  /*b8d0*/  MOV R3, UR7 ;  /* 0x0000000700037c02 */ /* 0x002fee0008000f00 */
.L_x_162:
[----:B-1----:R1:W2:Y:S02]  /*b8e0*/  SYNCS.PHASECHK.TRANS64.TRYWAIT P0, [R3+URZ+0x98], R12 ;  /* 0x0000980c030075a7 */ /* 0x0022a400080011ff */
[----:B--2---:R-:W-:Y:S05]  /*b8f0*/  @!P0 NANOSLEEP.SYNCS 0x989680 ;  /* 0x009896800000895d */ /* 0x004fea0003900000 */
[----:B------:R-:W2:Y:S02]  /*b900*/  @!P0 SYNCS.PHASECHK.TRANS64 P0, [R3+URZ+0x98], R12 ;  /* 0x0000980c030085a7 */ /* 0x000ea400080010ff */
[----:B--2---:R-:W-:Y:S05]  /*b910*/  @!P0 BRA `(.L_x_162) ;  /* 0xfffffffc00f08947 */ /* 0x004fea000383ffff */
[----:B------:R-:W-:Y:S05]  /*b920*/  BRA `(.L_x_163) ;  /* 0xffffff8800647947 */ /* 0x000fea000383ffff */
.L_x_77:
[----:B-1----:R-:W-:Y:S07]  /*b930*/  MOV R3, UR7 ;  /* 0x0000000700037c02 */ /* 0x002fee0008000f00 */
.L_x_164:
[----:B-1----:R1:W2:Y:S02]  /*b940*/  SYNCS.PHASECHK.TRANS64.TRYWAIT P0, [R3+URZ+0xa0], R12 ;  /* 0x0000a00c030075a7 */ /* 0x0022a400080011ff */
[----:B--2---:R-:W-:Y:S05]  /*b950*/  @!P0 NANOSLEEP.SYNCS 0x989680 ;  /* 0x009896800000895d */ /* 0x004fea0003900000 */
[----:B------:R-:W2:Y:S02]  /*b960*/  @!P0 SYNCS.PHASECHK.TRANS64 P0, [R3+URZ+0xa0], R12 ;  /* 0x0000a00c030085a7 */ /* 0x000ea400080010ff */
[----:B--2---:R-:W-:Y:S05]  /*b970*/  @!P0 BRA `(.L_x_164) ;  /* 0xfffffffc00f08947 */ /* 0x004fea000383ffff */
[----:B------:R-:W-:Y:S05]  /*b980*/  BRA `(.L_x_165) ;  /* 0xffffff8800ac7947 */ /* 0x000fea000383ffff */
.L_x_78:
[----:B------:R-:W-:Y:S07]  /*b990*/  MOV R3, UR7 ;  /* 0x0000000700037c02 */ /* 0x000fee0008000f00 */
.L_x_166:
[----:B-1----:R1:W2:Y:S02]  /*b9a0*/  SYNCS.PHASECHK.TRANS64.TRYWAIT P0, [R3+URZ+0xa8], R12 ;  /* 0x0000a80c030075a7 */ /* 0x0022a400080011ff */
[----:B--2---:R-:W-:Y:S05]  /*b9b0*/  @!P0 NANOSLEEP.SYNCS 0x989680 ;  /* 0x009896800000895d */ /* 0x004fea0003900000 */
[----:B------:R-:W2:Y:S02]  /*b9c0*/  @!P0 SYNCS.PHASECHK.TRANS64 P0, [R3+URZ+0xa8], R12 ;  /* 0x0000a80c030085a7 */ /* 0x000ea400080010ff */
[----:B--2---:R-:W-:Y:S05]  /*b9d0*/  @!P0 BRA `(.L_x_166) ;  /* 0xfffffffc00f08947 */ /* 0x004fea000383ffff */
[----:B------:R-:W-:Y:S05]  /*b9e0*/  BRA `(.L_x_167) ;  /* 0xffffff8c00347947 */ /* 0x000fea000383ffff */
.L_x_80:
[----:B------:R-:W-:-:S07]  /*b9f0*/  MOV R0, UR7 ;  /* 0x0000000700007c02 */ /* 0x000fce0008000f00 */
.L_x_168:
[----:B-1----:R1:W3:Y:S02]  /*ba00*/  SYNCS.PHASECHK.TRANS64.TRYWAIT P0, [R0+URZ+0x90], R3 ;  /* 0x00009003000075a7 */ /* 0x0022e400080011ff */
[----:B---3--:R-:W-:Y:S05]  /*ba10*/  @!P0 NANOSLEEP.SYNCS 0x989680 ;  /* 0x009896800000895d */ /* 0x008fea0003900000 */
[----:B------:R-:W3:Y:S02]  /*ba20*/  @!P0 SYNCS.PHASECHK.TRANS64 P0, [R0+URZ+0x90], R3 ;  /* 0x00009003000085a7 */ /* 0x000ee400080010ff */
[----:B---3--:R-:W-:Y:S05]  /*ba30*/  @!P0 BRA `(.L_x_168) ;  /* 0xfffffffc00f08947 */ /* 0x008fea000383ffff */
[----:B------:R-:W-:Y:S05]  /*ba40*/  BRA `(.L_x_169) ;  /* 0xffffff8c00a47947 */ /* 0x000fea000383ffff */
.L_x_81:
[----:B-1----:R-:W-:-:S07]  /*ba50*/  MOV R0, UR7 ;  /* 0x0000000700007c02 */ /* 0x002fce0008000f00 */
.L_x_170:
[----:B-1----:R1:W3:Y:S02]  /*ba60*/  SYNCS.PHASECHK.TRANS64.TRYWAIT P0, [R0+URZ+0x98], R3 ;  /* 0x00009803000075a7 */ /* 0x0022e400080011ff */
[----:B---3--:R-:W-:Y:S05]  /*ba70*/  @!P0 NANOSLEEP.SYNCS 0x989680 ;  /* 0x009896800000895d */ /* 0x008fea0003900000 */
[----:B------:R-:W3:Y:S02]  /*ba80*/  @!P0 SYNCS.PHASECHK.TRANS64 P0, [R0+URZ+0x98], R3 ;  /* 0x00009803000085a7 */ /* 0x000ee400080010ff */
[----:B---3--:R-:W-:Y:S05]  /*ba90*/  @!P0 BRA `(.L_x_170) ;  /* 0xfffffffc00f08947 */ /* 0x008fea000383ffff */
[----:B------:R-:W-:Y:S05]  /*baa0*/  BRA `(.L_x_171) ;  /* 0xffffff8c00947947 */ /* 0x000fea000383ffff */
.L_x_82:
[----:B-1----:R-:W-:-:S07]  /*bab0*/  MOV R0, UR7 ;  /* 0x0000000700007c02 */ /* 0x002fce0008000f00 */
.L_x_172:
[----:B-1----:R1:W3:Y:S02]  /*bac0*/  SYNCS.PHASECHK.TRANS64.TRYWAIT P0, [R0+URZ+0xa0], R3 ;  /* 0x0000a003000075a7 */ /* 0x0022e400080011ff */
[----:B---3--:R-:W-:Y:S05]  /*bad0*/  @!P0 NANOSLEEP.SYNCS 0x989680 ;  /* 0x009896800000895d */ /* 0x008fea0003900000 */
[----:B------:R-:W3:Y:S02]  /*bae0*/  @!P0 SYNCS.PHASECHK.TRANS64 P0, [R0+URZ+0xa0], R3 ;  /* 0x0000a003000085a7 */ /* 0x000ee400080010ff */
[----:B---3--:R-:W-:Y:S05]  /*baf0*/  @!P0 BRA `(.L_x_172) ;  /* 0xfffffffc00f08947 */ /* 0x008fea000383ffff */
[----:B------:R-:W-:Y:S05]  /*bb00*/  BRA `(.L_x_173) ;  /* 0xffffff8c00847947 */ /* 0x000fea000383ffff */
.L_x_84:
[----:B--2---:R2:W4:Y:S02]  /*bb10*/  SYNCS.PHASECHK.TRANS64.TRYWAIT P0, [R0+URZ+0xc0], R3 ;  /* 0x0000c003000075a7 */ /* 0x00452400080011ff */
[----:B----4-:R-:W-:Y:S05]  /*bb20*/  @!P0 NANOSLEEP.SYNCS 0x989680 ;  /* 0x009896800000895d */ /* 0x010fea0003900000 */
[----:B------:R-:W4:Y:S02]  /*bb30*/  @!P0 SYNCS.PHASECHK.TRANS64 P0, [R0+URZ+0xc0], R3 ;  /* 0x0000c003000085a7 */ /* 0x000f2400080010ff */
[----:B----4-:R-:W-:Y:S05]  /*bb40*/  @!P0 BRA `(.L_x_84) ;  /* 0xfffffffc00f08947 */ /* 0x010fea000383ffff */
[----:B------:R-:W-:Y:S05]  /*bb50*/  BRA `(.L_x_174) ;  /* 0xffffff90004c7947 */ /* 0x000fea000383ffff */
.L_x_95:
[----:B-1----:R1:W3:Y:S02]  /*bb60*/  SYNCS.PHASECHK.TRANS64.TRYWAIT P1, [R3+URZ+0x70], R0 ;  /* 0x00007000030075a7 */ /* 0x0022e400080211ff */
[----:B---3--:R-:W-:Y:S05]  /*bb70*/  @!P1 NANOSLEEP.SYNCS 0x989680 ;  /* 0x009896800000995d */ /* 0x008fea0003900000 */
[----:B------:R-:W3:Y:S02]  /*bb80*/  @!P1 SYNCS.PHASECHK.TRANS64 P1, [R3+URZ+0x70], R0 ;  /* 0x00007000030095a7 */ /* 0x000ee400080210ff */
[----:B---3--:R-:W-:Y:S05]  /*bb90*/  @!P1 BRA `(.L_x_95) ;  /* 0xfffffffc00f09947 */ /* 0x008fea000383ffff */
[----:B------:R-:W-:Y:S05]  /*bba0*/  BRA `(.L_x_94) ;  /* 0xffffff9c00707947 */ /* 0x000fea000383ffff */
.L_x_97:
[----:B-1----:R1:W4:Y:S02]  /*bbb0*/  SYNCS.PHASECHK.TRANS64.TRYWAIT P0, [R193+URZ+0xe0], R2 ;  /* 0x0000e002c10075a7 */ /* 0x00232400080011ff */
[----:B----4-:R-:W-:Y:S05]  /*bbc0*/  @!P0 NANOSLEEP.SYNCS 0x989680 ;  /* 0x009896800000895d */ /* 0x010fea0003900000 */
[----:B------:R-:W4:Y:S02]  /*bbd0*/  @!P0 SYNCS.PHASECHK.TRANS64 P0, [R193+URZ+0xe0], R2 ;  /* 0x0000e002c10085a7 */ /* 0x000f2400080010ff */
[----:B----4-:R-:W-:Y:S05]  /*bbe0*/  @!P0 BRA `(.L_x_97) ;  /* 0xfffffffc00f08947 */ /* 0x010fea000383ffff */
[----:B------:R-:W-:Y:S05]  /*bbf0*/  BRA `(.L_x_96) ;  /* 0xffffff9c00cc7947 */ /* 0x000fea000383ffff */
.L_x_106:
[----:B--2---:R2:W3:Y:S02]  /*bc00*/  SYNCS.PHASECHK.TRANS64.TRYWAIT P0, [R204+URZ+0x70], R3 ;  /* 0x00007003cc0075a7 */ /* 0x0044e400080011ff */
[----:B---3--:R-:W-:Y:S05]  /*bc10*/  @!P0 NANOSLEEP.SYNCS 0x989680 ;  /* 0x009896800000895d */ /* 0x008fea0003900000 */
[----:B------:R-:W3:Y:S02]  /*bc20*/  @!P0 SYNCS.PHASECHK.TRANS64 P0, [R204+URZ+0x70], R3 ;  /* 0x00007003cc0085a7 */ /* 0x000ee400080010ff */
[----:B---3--:R-:W-:Y:S05]  /*bc30*/  @!P0 BRA `(.L_x_106) ;  /* 0xfffffffc00f08947 */ /* 0x008fea000383ffff */
[----:B------:R-:W-:Y:S05]  /*bc40*/  BRA `(.L_x_105) ;  /* 0xffffffb000d87947 */ /* 0x000fea000383ffff */
.L_x_115:
[----:B--2---:R2:W3:Y:S02]  /*bc50*/  SYNCS.PHASECHK.TRANS64.TRYWAIT P0, [R0+URZ+0x70], R5 ;  /* 0x00007005000075a7 */ /* 0x0044e400080011ff */
[----:B---3--:R-:W-:Y:S05]  /*bc60*/  @!P0 NANOSLEEP.SYNCS 0x989680 ;  /* 0x009896800000895d */ /* 0x008fea0003900000 */
[----:B------:R-:W3:Y:S02]  /*bc70*/  @!P0 SYNCS.PHASECHK.TRANS64 P0, [R0+URZ+0x70], R5 ;  /* 0x00007005000085a7 */ /* 0x000ee400080010ff */
[----:B---3--:R-:W-:Y:S05]  /*bc80*/  @!P0 BRA `(.L_x_115) ;  /* 0xfffffffc00f08947 */ /* 0x008fea000383ffff */
[----:B------:R-:W-:Y:S05]  /*bc90*/  BRA `(.L_x_114) ;  /* 0xffffffc800307947 */ /* 0x000fea000383ffff */
.L_x_124:
[----:B--2---:R2:W3:Y:S02]  /*bca0*/  SYNCS.PHASECHK.TRANS64.TRYWAIT P0, [R0+URZ+0x70], R3 ;  /* 0x00007003000075a7 */ /* 0x0044e400080011ff */
[----:B---3--:R-:W-:Y:S05]  /*bcb0*/  @!P0 NANOSLEEP.SYNCS 0x989680 ;  /* 0x009896800000895d */ /* 0x008fea0003900000 */
[----:B------:R-:W3:Y:S02]  /*bcc0*/  @!P0 SYNCS.PHASECHK.TRANS64 P0, [R0+URZ+0x70], R3 ;  /* 0x00007003000085a7 */ /* 0x000ee400080010ff */
[----:B---3--:R-:W-:Y:S05]  /*bcd0*/  @!P0 BRA `(.L_x_124) ;  /* 0xfffffffc00f08947 */ /* 0x008fea000383ffff */
[----:B------:R-:W-:Y:S05]  /*bce0*/  BRA `(.L_x_123) ;  /* 0xffffffdc00947947 */ /* 0x000fea000383ffff */
        .weak           $__internal_0_$__cuda_sm10x_tcgen05_guardrail_trap_col_being_dealloced_not_returned_by_alloc
        .type           $__internal_0_$__cuda_sm10x_tcgen05_guardrail_trap_col_being_dealloced_not_returned_by_alloc,@function
        .size           $__internal_0_$__cuda_sm10x_tcgen05_guardrail_trap_col_being_dealloced_not_returned_by_alloc,($__internal_1_$__cuda_sm10x_tcgen05_guardrail_trap_phase_invalid_during_alloc - $__internal_0_$__cuda_sm10x_tcgen05_guardrail_trap_col_being_dealloced_not_returned_by_alloc)
$__internal_0_$__cuda_sm10x_tcgen05_guardrail_trap_col_being_dealloced_not_returned_by_alloc:
[----:B------:R-:W-:Y:S05]  /*bcf0*/  BPT.TRAP 0x1 ;  /* 0x000000040000795c */ /* 0x000fea0000300000 */
[----:B------:R-:W-:-:S04]  /*bd00*/  HFMA2 R3, -RZ, RZ, 0, 0 ;  /* 0x00000000ff037431 */ /* 0x000fc800000001ff */
[----:B------:R-:W-:Y:S05]  /*bd10*/  RET.REL.NODEC R2 `(_ZN7cutlass13device_kernelINS_4gemm6kernel13GemmUniversalIN4cute5tupleIJiiiiEEENS1_10collective13CollectiveMmaINS1_35MainloopSm100TmaUmmaWarpSpecializedILi7ELi2ELi2ENS5_IJNS4_1CILi1EEESB_SB_EEEEENS5_IJNSA_ILi128EEENSA_ILi256EEENSA_ILi64EEEEEENS_12float_e5m2_tENS5_IJSB_llEEESI_NS5_IJlSB_lEEENS4_8TiledMMAINS4_8MMA_AtomIJNS4_10MMA_TraitsINS4_19SM100_MMA_F8F6F4_SSEJSI_SI_fSE_SF_NS4_17integral_constantINS4_4UMMA5MajorELSR_1EEENSP_ISR_LSR_0EEENSP_INSQ_7ScaleInELSU_0EEESV_EEEEEENS4_6LayoutISC_NS5_IJNSA_ILi0EEESZ_SZ_EEEEENS5_IJNS4_10UnderscoreES12_S12_EEEEENS4_13SM90_TMA_LOADENS4_14ComposedLayoutINS4_7SwizzleILi3ELi4ELi3EEENS4_18smem_ptr_flag_bitsILi8EEENSY_INS5_IJSE_NSA_ILi8EEEEEENS5_IJSB_SE_EEEEEEEvNS4_8identityES15_NS16_INS17_ILi2ELi4ELi3EEES1A_NSY_INS5_IJS1B_SG_EEENS5_IJSG_SB_EEEEEEEvS1G_EENS_8epilogue10collective18CollectiveEpilogueINS1N_23Sm100TmaWarpSpecializedILi4ELi2ELi64ELb0ELb0EEEJSH_NS5_IJNSY_ISE_SB_EENSY_ISG_SB_EEEEESI_SK_SI_SK_NS1N_6fusion15FusionCallbacksIS1R_NS1V_17LinearCombinationISI_fSI_fLNS_15FloatRoundStyleE2EEESH_S1U_JEEENS4_5SM1004TMEM4LOAD26SM100_TMEM_LOAD_32dp32b64xES15_S1L_NS4_39AutoVectorizingCopyWithAssumedAlignmentILi128EEENS4_14SM90_TMA_STOREES1L_S26_S26_EEEvvEEEEvNT_6ParamsE) ;  /* 0xffffff4002b87950 */ /* 0x000fea0003c3ffff */
        .weak           $__internal_1_$__cuda_sm10x_tcgen05_guardrail_trap_phase_invalid_during_alloc
        .type           $__internal_1_$__cuda_sm10x_tcgen05_guardrail_trap_phase_invalid_during_alloc,@function
        .size           $__internal_1_$__cuda_sm10x_tcgen05_guardrail_trap_phase_invalid_during_alloc,($__internal_2_$__cuda_sm10x_tcgen05_guardrail_trap_unallocated_columns_being_dealloced - $__internal_1_$__cuda_sm10x_tcgen05_guardrail_trap_phase_invalid_during_alloc)
$__internal_1_$__cuda_sm10x_tcgen05_guardrail_trap_phase_invalid_during_alloc:
[----:B------:R-:W-:Y:S05]  /*bd20*/  BPT.TRAP 0x1 ;  /* 0x000000040000795c */ /* 0x000fea0000300000 */
[----:B------:R-:W-:-:S04]  /*bd30*/  MOV R3, 0x0 ;  /* 0x0000000000037802 */ /* 0x000fc80000000f00 */
[----:B------:R-:W-:Y:S05]  /*bd40*/  RET.REL.NODEC R2 `(_ZN7cutlass13device_kernelINS_4gemm6kernel13GemmUniversalIN4cute5tupleIJiiiiEEENS1_10collective13CollectiveMmaINS1_35MainloopSm100TmaUmmaWarpSpecializedILi7ELi2ELi2ENS5_IJNS4_1CILi1EEESB_SB_EEEEENS5_IJNSA_ILi128EEENSA_ILi256EEENSA_ILi64EEEEEENS_12float_e5m2_tENS5_IJSB_llEEESI_NS5_IJlSB_lEEENS4_8TiledMMAINS4_8MMA_AtomIJNS4_10MMA_TraitsINS4_19SM100_MMA_F8F6F4_SSEJSI_SI_fSE_SF_NS4_17integral_constantINS4_4UMMA5MajorELSR_1EEENSP_ISR_LSR_0EEENSP_INSQ_7ScaleInELSU_0EEESV_EEEEEENS4_6LayoutISC_NS5_IJNSA_ILi0EEESZ_SZ_EEEEENS5_IJNS4_10UnderscoreES12_S12_EEEEENS4_13SM90_TMA_LOADENS4_14ComposedLayoutINS4_7SwizzleILi3ELi4ELi3EEENS4_18smem_ptr_flag_bitsILi8EEENSY_INS5_IJSE_NSA_ILi8EEEEEENS5_IJSB_SE_EEEEEEEvNS4_8identityES15_NS16_INS17_ILi2ELi4ELi3EEES1A_NSY_INS5_IJS1B_SG_EEENS5_IJSG_SB_EEEEEEEvS1G_EENS_8epilogue10collective18CollectiveEpilogueINS1N_23Sm100TmaWarpSpecializedILi4ELi2ELi64ELb0ELb0EEEJSH_NS5_IJNSY_ISE_SB_EENSY_ISG_SB_EEEEESI_SK_SI_SK_NS1N_6fusion15FusionCallbacksIS1R_NS1V_17LinearCombinationISI_fSI_fLNS_15FloatRoundStyleE2EEESH_S1U_JEEENS4_5SM1004TMEM4LOAD26SM100_TMEM_LOAD_32dp32b64xES15_S1L_NS4_39AutoVectorizingCopyWithAssumedAlignmentILi128EEENS4_14SM90_TMA_STOREES1L_S26_S26_EEEvvEEEEvNT_6ParamsE) ;  /* 0xffffff4002ac7950 */ /* 0x000fea0003c3ffff */
        .weak           $__internal_2_$__cuda_sm10x_tcgen05_guardrail_trap_unallocated_columns_being_dealloced
        .type           $__internal_2_$__cuda_sm10x_tcgen05_guardrail_trap_unallocated_columns_being_dealloced,@function
        .size           $__internal_2_$__cuda_sm10x_tcgen05_guardrail_trap_unallocated_columns_being_dealloced,(.L_x_176 - $__internal_2_$__cuda_sm10x_tcgen05_guardrail_trap_unallocated_columns_being_dealloced)
$__internal_2_$__cuda_sm10x_tcgen05_guardrail_trap_unallocated_columns_being_dealloced:
[----:B------:R-:W-:Y:S05]  /*bd50*/  BPT.TRAP 0x1 ;  /* 0x000000040000795c */ /* 0x000fea0000300000 */
[----:B------:R-:W-:-:S04]  /*bd60*/  HFMA2 R3, -RZ, RZ, 0, 0 ;  /* 0x00000000ff037431 */ /* 0x000fc800000001ff */
[----:B------:R-:W-:Y:S05]  /*bd70*/  RET.REL.NODEC R2 `(_ZN7cutlass13device_kernelINS_4gemm6kernel13GemmUniversalIN4cute5tupleIJiiiiEEENS1_10collective13CollectiveMmaINS1_35MainloopSm100TmaUmmaWarpSpecializedILi7ELi2ELi2ENS5_IJNS4_1CILi1EEESB_SB_EEEEENS5_IJNSA_ILi128EEENSA_ILi256EEENSA_ILi64EEEEEENS_12float_e5m2_tENS5_IJSB_llEEESI_NS5_IJlSB_lEEENS4_8TiledMMAINS4_8MMA_AtomIJNS4_10MMA_TraitsINS4_19SM100_MMA_F8F6F4_SSEJSI_SI_fSE_SF_NS4_17integral_constantINS4_4UMMA5MajorELSR_1EEENSP_ISR_LSR_0EEENSP_INSQ_7ScaleInELSU_0EEESV_EEEEEENS4_6LayoutISC_NS5_IJNSA_ILi0EEESZ_SZ_EEEEENS5_IJNS4_10UnderscoreES12_S12_EEEEENS4_13SM90_TMA_LOADENS4_14ComposedLayoutINS4_7SwizzleILi3ELi4ELi3EEENS4_18smem_ptr_flag_bitsILi8EEENSY_INS5_IJSE_NSA_ILi8EEEEEENS5_IJSB_SE_EEEEEEEvNS4_8identityES15_NS16_INS17_ILi2ELi4ELi3EEES1A_NSY_INS5_IJS1B_SG_EEENS5_IJSG_SB_EEEEEEEvS1G_EENS_8epilogue10collective18CollectiveEpilogueINS1N_23Sm100TmaWarpSpecializedILi4ELi2ELi64ELb0ELb0EEEJSH_NS5_IJNSY_ISE_SB_EENSY_ISG_SB_EEEEESI_SK_SI_SK_NS1N_6fusion15FusionCallbacksIS1R_NS1V_17LinearCombinationISI_fSI_fLNS_15FloatRoundStyleE2EEESH_S1U_JEEENS4_5SM1004TMEM4LOAD26SM100_TMEM_LOAD_32dp32b64xES15_S1L_NS4_39AutoVectorizingCopyWithAssumedAlignmentILi128EEENS4_14SM90_TMA_STOREES1L_S26_S26_EEEvvEEEEvNT_6ParamsE) ;  /* 0xffffff4002a07950 */ /* 0x000fea0003c3ffff */
.L_x_175:
[----:B------:R-:W-:-:S00]  /*bd80*/  BRA `(.L_x_175) ;  /* 0xfffffffc00fc7947 */ /* 0x000fc0000383ffff */
[----:B------:R-:W-:-:S00]  /*bd90*/  NOP ;  /* 0x0000000000007918 */ /* 0x000fc00000000000 */
        /* <DEDUP_REMOVED lines=14> */
.L_x_176:


//--------------------- .nv.global.init           --------------------------
	.section	.nv.global.init,"aw",@progbits
.nv.global.init:
	.type		$str$27,@object
	.size		$str$27,($str$28 - $str$27)
$str$27:
        /*0000*/ 	.byte	0x28, 0x61, 0x64, 0x64, 0x72, 0x65, 0x73, 0x73, 0x20, 0x26, 0x20, 0x6d, 0x61, 0x73, 0x6b, 0x29
        /*0010*/ 	.byte	0x20, 0x3d, 0x3d, 0x20, 0x30, 0x00
	.type		$str$28,@object
	.size		$str$28,($str$26 - $str$28)
$str$28:
        /*0016*/ 	.byte	0x2f, 0x74, 0x6d, 0x70, 0x2f, 0x63, 0x75, 0x74, 0x6c, 0x61, 0x73, 0x73, 0x5f, 0x73, 0x77, 0x65
        /*0026*/ 	.byte	0x65, 0x70, 0x5f, 0x73, 0x72, 0x63, 0x2f, 0x69, 0x6e, 0x63, 0x6c, 0x75, 0x64, 0x65, 0x2f, 0x63
        /*0036*/ 	.byte	0x75, 0x74, 0x65, 0x2f, 0x70, 0x6f, 0x69, 0x6e, 0x74, 0x65, 0x72, 0x5f, 0x66, 0x6c, 0x61, 0x67
        /*0046*/ 	.byte	0x67, 0x65, 0x64, 0x2e, 0x68, 0x70, 0x70, 0x00
	.type		$str$26,@object
	.size		$str$26,($str$25 - $str$26)
$str$26:
        /*004e*/ 	.byte	0x2f, 0x74, 0x6d, 0x70, 0x2f, 0x63, 0x75, 0x74, 0x6c, 0x61, 0x73, 0x73, 0x5f, 0x73, 0x77, 0x65
        /*005e*/ 	.byte	0x65, 0x70, 0x5f, 0x73, 0x72, 0x63, 0x2f, 0x69, 0x6e, 0x63, 0x6c, 0x75, 0x64, 0x65, 0x2f, 0x63
        /*006e*/ 	.byte	0x75, 0x74, 0x65, 0x2f, 0x61, 0x74, 0x6f, 0x6d, 0x2f, 0x63, 0x6f, 0x70, 0x79, 0x5f, 0x74, 0x72
        /*007e*/ 	.byte	0x61, 0x69, 0x74, 0x73, 0x5f, 0x73, 0x6d, 0x31, 0x30, 0x30, 0x2e, 0x68, 0x70, 0x70, 0x00
	.type		$str$25,@object
	.size		$str$25,(__unnamed_1 - $str$25)
$str$25:
        /*008d*/ 	.byte	0x28, 0x28, 0x75, 0x69, 0x6e, 0x74, 0x33, 0x32, 0x5f, 0x74, 0x28, 0x74, 0x68, 0x72, 0x65, 0x61
        /*009d*/ 	.byte	0x64, 0x49, 0x64, 0x78, 0x2e, 0x78, 0x29, 0x20, 0x2f, 0x20, 0x33, 0x32, 0x29, 0x20, 0x25, 0x20
        /*00ad*/ 	.byte	0x34, 0x29, 0x20, 0x3d, 0x3d, 0x20, 0x28, 0x28, 0x28, 0x74, 0x6d, 0x65, 0x6d, 0x5f, 0x61, 0x64
        /*00bd*/ 	.byte	0x64, 0x72, 0x20, 0x3e, 0x3e, 0x20, 0x31, 0x36, 0x29, 0x20, 0x2f, 0x20, 0x33, 0x32, 0x29, 0x20
        /*00cd*/ 	.byte	0x25, 0x20, 0x34, 0x29, 0x00
	.type		__unnamed_1,@object
	.size		__unnamed_1,(__unnamed_2 - __unnamed_1)
__unnamed_1:
        /*00d2*/ 	.byte	0x61, 0x75, 0x74, 0x6f, 0x20, 0x63, 0x75, 0x74, 0x65, 0x3a, 0x3a, 0x61, 0x73, 0x5f, 0x70, 0x6f
        /* <DEDUP_REMOVED lines=24> */
        /*0262*/ 	.byte	0x43, 0x3c, 0x38, 0x31, 0x39, 0x32, 0x3e, 0x3e, 0x3e, 0x3e, 0x5d, 0x00
	.type		__unnamed_2,@object
	.size		__unnamed_2,(__unnamed_3 - __unnamed_2)
__unnamed_2:
        /* <DEDUP_REMOVED lines=26> */
	.type		__unnamed_3,@object
	.size		__unnamed_3,(.L_3 - __unnamed_3)
__unnamed_3:
        /* <DEDUP_REMOVED lines=42> */
        /*06aa*/ 	.byte	0x3e, 0x3e, 0x3e, 0x3e, 0x5d, 0x00
.L_3:


//--------------------- .nv.shared._ZN7cutlass13device_kernelINS_4gemm6kernel13GemmUniversalIN4cute5tupleIJiiiiEEENS1_10collective13CollectiveMmaINS1_35MainloopSm100TmaUmmaWarpSpecializedILi7ELi2ELi2ENS5_IJNS4_1CILi1EEESB_SB_EEEEENS5_IJNSA_ILi128EEENSA_ILi256EEENSA_ILi64EEEEEENS_12float_e5m2_tENS5_IJSB_llEEESI_NS5_IJlSB_lEEENS4_8TiledMMAINS4_8MMA_AtomIJNS4_10MMA_TraitsINS4_19SM100_MMA_F8F6F4_SSEJSI_SI_fSE_SF_NS4_17integral_constantINS4_4UMMA5MajorELSR_1EEENSP_ISR_LSR_0EEENSP_INSQ_7ScaleInELSU_0EEESV_EEEEEENS4_6LayoutISC_NS5_IJNSA_ILi0EEESZ_SZ_EEEEENS5_IJNS4_10UnderscoreES12_S12_EEEEENS4_13SM90_TMA_LOADENS4_14ComposedLayoutINS4_7SwizzleILi3ELi4ELi3EEENS4_18smem_ptr_flag_bitsILi8EEENSY_INS5_IJSE_NSA_ILi8EEEEEENS5_IJSB_SE_EEEEEEEvNS4_8identityES15_NS16_INS17_ILi2ELi4ELi3EEES1A_NSY_INS5_IJS1B_SG_EEENS5_IJSG_SB_EEEEEEEvS1G_EENS_8epilogue10collective18CollectiveEpilogueINS1N_23Sm100TmaWarpSpecializedILi4ELi2ELi64ELb0ELb0EEEJSH_NS5_IJNSY_ISE_SB_EENSY_ISG_SB_EEEEESI_SK_SI_SK_NS1N_6fusion15FusionCallbacksIS1R_NS1V_17LinearCombinationISI_fSI_fLNS_15FloatRoundStyleE2EEESH_S1U_JEEENS4_5SM1004TMEM4LOAD26SM100_TMEM_LOAD_32dp32b64xES15_S1L_NS4_39AutoVectorizingCopyWithAssumedAlignmentILi128EEENS4_14SM90_TMA_STOREES1L_S26_S26_EEEvvEEEEvNT_6ParamsE --------------------------
	.section	.nv.shared._ZN7cutlass13device_kernelINS_4gemm6kernel13GemmUniversalIN4cute5tupleIJiiiiEEENS1_10collective13CollectiveMmaINS1_35MainloopSm100TmaUmmaWarpSpecializedILi7ELi2ELi2ENS5_IJNS4_1CILi1EEESB_SB_EEEEENS5_IJNSA_ILi128EEENSA_ILi256EEENSA_ILi64EEEEEENS_12float_e5m2_tENS5_IJSB_llEEESI_NS5_IJlSB_lEEENS4_8TiledMMAINS4_8MMA_AtomIJNS4_10MMA_TraitsINS4_19SM100_MMA_F8F6F4_SSEJSI_SI_fSE_SF_NS4_17integral_constantINS4_4UMMA5MajorELSR_1EEENSP_ISR_LSR_0EEENSP_INSQ_7ScaleInELSU_0EEESV_EEEEEENS4_6LayoutISC_NS5_IJNSA_ILi0EEESZ_SZ_EEEEENS5_IJNS4_10UnderscoreES12_S12_EEEEENS4_13SM90_TMA_LOADENS4_14ComposedLayoutINS4_7SwizzleILi3ELi4ELi3EEENS4_18smem_ptr_flag_bitsILi8EEENSY_INS5_IJSE_NSA_ILi8EEEEEENS5_IJSB_SE_EEEEEEEvNS4_8identityES15_NS16_INS17_ILi2ELi4ELi3EEES1A_NSY_INS5_IJS1B_SG_EEENS5_IJSG_SB_EEEEEEEvS1G_EENS_8epilogue10collective18CollectiveEpilogueINS1N_23Sm100TmaWarpSpecializedILi4ELi2ELi64ELb0ELb0EEEJSH_NS5_IJNSY_ISE_SB_EENSY_ISG_SB_EEEEESI_SK_SI_SK_NS1N_6fusion15FusionCallbacksIS1R_NS1V_17LinearCombinationISI_fSI_fLNS_15FloatRoundStyleE2EEESH_S1U_JEEENS4_5SM1004TMEM4LOAD26SM100_TMEM_LOAD_32dp32b64xES15_S1L_NS4_39AutoVectorizingCopyWithAssumedAlignmentILi128EEENS4_14SM90_TMA_STOREES1L_S26_S26_EEEvvEEEEvNT_6ParamsE,"aw",@nobits
	.sectionflags	@""
	.align	16
	.zero		1024


//--------------------- .nv.shared.reserved.0     --------------------------
	.section	.nv.shared.reserved.0,"aw",@nobits
	.weak		__nv_reservedSMEM_offset_0_alias
	.size		__nv_reservedSMEM_offset_0_alias, 0, 64
	.other		__nv_reservedSMEM_offset_0_alias,@"STO_CUDA_RESERVED_SHARED STV_DEFAULT"
__nv_reservedSMEM_offset_0_alias:
	.zero		0
.nv.shared.reserved.0:
	.zero		64
	.weak		__nv_reservedSMEM_tcgen05_partition
	.type		__nv_reservedSMEM_tcgen05_partition,@object
	.size		__nv_reservedSMEM_tcgen05_partition,(.L_0 - __nv_reservedSMEM_tcgen05_partition)
__nv_reservedSMEM_tcgen05_partition:
	.zero		32
.L_0:


//--------------------- .nv.global                --------------------------
	.section	.nv.global,"aw",@nobits
.nv.global:
	.type		_ZN40_INTERNAL_b1283e70_4_k_cu_a82fc9bf_360934cute1_E,@object
	.size		_ZN40_INTERNAL_b1283e70_4_k_cu_a82fc9bf_360934cute1_E,(_ZN40_INTERNAL_b1283e70_4_k_cu_a82fc9bf_360934cuda3std3__45__cpo6cbeginE - _ZN40_INTERNAL_b1283e70_4_k_cu_a82fc9bf_360934cute1_E)
_ZN40_INTERNAL_b1283e70_4_k_cu_a82fc9bf_360934cute1_E:
	.zero		1
	.type		_ZN40_INTERNAL_b1283e70_4_k_cu_a82fc9bf_360934cuda3std3__45__cpo6cbeginE,@object
	.size		_ZN40_INTERNAL_b1283e70_4_k_cu_a82fc9bf_360934cuda3std3__45__cpo6cbeginE,(_ZN40_INTERNAL_b1283e70_4_k_cu_a82fc9bf_360934cuda3std3__48in_placeE - _ZN40_INTERNAL_b1283e70_4_k_cu_a82fc9bf_360934cuda3std3__45__cpo6cbeginE)
_ZN40_INTERNAL_b1283e70_4_k_cu_a82fc9bf_360934cuda3std3__45__cpo6cbeginE:
	.zero		1
	.type		_ZN40_INTERNAL_b1283e70_4_k_cu_a82fc9bf_360934cuda3std3__48in_placeE,@object
	.size		_ZN40_INTERNAL_b1283e70_4_k_cu_a82fc9bf_360934cuda3std3__48in_placeE,(_ZN40_INTERNAL_b1283e70_4_k_cu_a82fc9bf_360934cuda3std6ranges3__45__cpo9iter_moveE - _ZN40_INTERNAL_b1283e70_4_k_cu_a82fc9bf_360934cuda3std3__48in_placeE)
_ZN40_INTERNAL_b1283e70_4_k_cu_a82fc9bf_360934cuda3std3__48in_placeE:
	.zero		1
	.type		_ZN40_INTERNAL_b1283e70_4_k_cu_a82fc9bf_360934cuda3std6ranges3__45__cpo9iter_moveE,@object
	.size		_ZN40_INTERNAL_b1283e70_4_k_cu_a82fc9bf_360934cuda3std6ranges3__45__cpo9iter_moveE,(_ZN40_INTERNAL_b1283e70_4_k_cu_a82fc9bf_360934cuda3std3__45__cpo5beginE - _ZN40_INTERNAL_b1283e70_4_k_cu_a82fc9bf_360934cuda3std6ranges3__45__cpo9iter_moveE)
_ZN40_INTERNAL_b1283e70_4_k_cu_a82fc9bf_360934cuda3std6ranges3__45__cpo9iter_moveE:
	.zero		1
	.type		_ZN40_INTERNAL_b1283e70_4_k_cu_a82fc9bf_360934cuda3std3__45__cpo5beginE,@object
	.size		_ZN40_INTERNAL_b1283e70_4_k_cu_a82fc9bf_360934cuda3std3__45__cpo5beginE,(_ZN40_INTERNAL_b1283e70_4_k_cu_a82fc9bf_360934cuda3std3__442_GLOBAL__N__b1283e70_4_k_cu_a82fc9bf_360936ignoreE - _ZN40_INTERNAL_b1283e70_4_k_cu_a82fc9bf_360934cuda3std3__45__cpo5beginE)
_ZN40_INTERNAL_b1283e70_4_k_cu_a82fc9bf_360934cuda3std3__45__cpo5beginE:
	.zero		1
	.type		_ZN40_INTERNAL_b1283e70_4_k_cu_a82fc9bf_360934cuda3std3__442_GLOBAL__N__b1283e70_4_k_cu_a82fc9bf_360936ignoreE,@object
	.size		_ZN40_INTERNAL_b1283e70_4_k_cu_a82fc9bf_360934cuda3std3__442_GLOBAL__N__b1283e70_4_k_cu_a82fc9bf_360936ignoreE,(_ZN40_INTERNAL_b1283e70_4_k_cu_a82fc9bf_360934cute7productE - _ZN40_INTERNAL_b1283e70_4_k_cu_a82fc9bf_360934cuda3std3__442_GLOBAL__N__b1283e70_4_k_cu_a82fc9bf_360936ignoreE)
_ZN40_INTERNAL_b1283e70_4_k_cu_a82fc9bf_360934cuda3std3__442_GLOBAL__N__b1283e70_4_k_cu_a82fc9bf_360936ignoreE:
	.zero		1
	.type		_ZN40_INTERNAL_b1283e70_4_k_cu_a82fc9bf_360934cute7productE,@object
	.size		_ZN40_INTERNAL_b1283e70_4_k_cu_a82fc9bf_360934cute7productE,(_ZN40_INTERNAL_b1283e70_4_k_cu_a82fc9bf_360934cuda3std3__45__cpo3endE - _ZN40_INTERNAL_b1283e70_4_k_cu_a82fc9bf_360934cute7productE)
_ZN40_INTERNAL_b1283e70_4_k_cu_a82fc9bf_360934cute7productE:
	.zero		1
	.type		_ZN40_INTERNAL_b1283e70_4_k_cu_a82fc9bf_360934cuda3std3__45__cpo3endE,@object
	.size		_ZN40_INTERNAL_b1283e70_4_k_cu_a82fc9bf_360934cuda3std3__45__cpo3endE,(_ZN40_INTERNAL_b1283e70_4_k_cu_a82fc9bf_360934cuda3std3__419piecewise_constructE - _ZN40_INTERNAL_b1283e70_4_k_cu_a82fc9bf_360934cuda3std3__45__cpo3endE)
_ZN40_INTERNAL_b1283e70_4_k_cu_a82fc9bf_360934cuda3std3__45__cpo3endE:
	.zero		1
	.type		_ZN40_INTERNAL_b1283e70_4_k_cu_a82fc9bf_360934cuda3std3__419piecewise_constructE,@object
	.size		_ZN40_INTERNAL_b1283e70_4_k_cu_a82fc9bf_360934cuda3std3__419piecewise_constructE,(_ZN40_INTERNAL_b1283e70_4_k_cu_a82fc9bf_360934cuda3std3__45__cpo4cendE - _ZN40_INTERNAL_b1283e70_4_k_cu_a82fc9bf_360934cuda3std3__419piecewise_constructE)
_ZN40_INTERNAL_b1283e70_4_k_cu_a82fc9bf_360934cuda3std3__419piecewise_constructE:
	.zero		1
	.type		_ZN40_INTERNAL_b1283e70_4_k_cu_a82fc9bf_360934cuda3std3__45__cpo4cendE,@object
	.size		_ZN40_INTERNAL_b1283e70_4_k_cu_a82fc9bf_360934cuda3std3__45__cpo4cendE,(_ZN40_INTERNAL_b1283e70_4_k_cu_a82fc9bf_360934cuda3std6ranges3__45__cpo4swapE - _ZN40_INTERNAL_b1283e70_4_k_cu_a82fc9bf_360934cuda3std3__45__cpo4cendE)
_ZN40_INTERNAL_b1283e70_4_k_cu_a82fc9bf_360934cuda3std3__45__cpo4cendE:
	.zero		1
	.type		_ZN40_INTERNAL_b1283e70_4_k_cu_a82fc9bf_360934cuda3std6ranges3__45__cpo4swapE,@object
	.size		_ZN40_INTERNAL_b1283e70_4_k_cu_a82fc9bf_360934cuda3std6ranges3__45__cpo4swapE,(.L_11 - _ZN40_INTERNAL_b1283e70_4_k_cu_a82fc9bf_360934cuda3std6ranges3__45__cpo4swapE)
_ZN40_INTERNAL_b1283e70_4_k_cu_a82fc9bf_360934cuda3std6ranges3__45__cpo4swapE:
	.zero		1
.L_11:


//--------------------- .nv.constant0._ZN7cutlass13device_kernelINS_4gemm6kernel13GemmUniversalIN4cute5tupleIJiiiiEEENS1_10collective13CollectiveMmaINS1_35MainloopSm100TmaUmmaWarpSpecializedILi7ELi2ELi2ENS5_IJNS4_1CILi1EEESB_SB_EEEEENS5_IJNSA_ILi128EEENSA_ILi256EEENSA_ILi64EEEEEENS_12float_e5m2_tENS5_IJSB_llEEESI_NS5_IJlSB_lEEENS4_8TiledMMAINS4_8MMA_AtomIJNS4_10MMA_TraitsINS4_19SM100_MMA_F8F6F4_SSEJSI_SI_fSE_SF_NS4_17integral_constantINS4_4UMMA5MajorELSR_1EEENSP_ISR_LSR_0EEENSP_INSQ_7ScaleInELSU_0EEESV_EEEEEENS4_6LayoutISC_NS5_IJNSA_ILi0EEESZ_SZ_EEEEENS5_IJNS4_10UnderscoreES12_S12_EEEEENS4_13SM90_TMA_LOADENS4_14ComposedLayoutINS4_7SwizzleILi3ELi4ELi3EEENS4_18smem_ptr_flag_bitsILi8EEENSY_INS5_IJSE_NSA_ILi8EEEEEENS5_IJSB_SE_EEEEEEEvNS4_8identityES15_NS16_INS17_ILi2ELi4ELi3EEES1A_NSY_INS5_IJS1B_SG_EEENS5_IJSG_SB_EEEEEEEvS1G_EENS_8epilogue10collective18CollectiveEpilogueINS1N_23Sm100TmaWarpSpecializedILi4ELi2ELi64ELb0ELb0EEEJSH_NS5_IJNSY_ISE_SB_EENSY_ISG_SB_EEEEESI_SK_SI_SK_NS1N_6fusion15FusionCallbacksIS1R_NS1V_17LinearCombinationISI_fSI_fLNS_15FloatRoundStyleE2EEESH_S1U_JEEENS4_5SM1004TMEM4LOAD26SM100_TMEM_LOAD_32dp32b64xES15_S1L_NS4_39AutoVectorizingCopyWithAssumedAlignmentILi128EEENS4_14SM90_TMA_STOREES1L_S26_S26_EEEvvEEEEvNT_6ParamsE --------------------------
	.section	.nv.constant0._ZN7cutlass13device_kernelINS_4gemm6kernel13GemmUniversalIN4cute5tupleIJiiiiEEENS1_10collective13CollectiveMmaINS1_35MainloopSm100TmaUmmaWarpSpecializedILi7ELi2ELi2ENS5_IJNS4_1CILi1EEESB_SB_EEEEENS5_IJNSA_ILi128EEENSA_ILi256EEENSA_ILi64EEEEEENS_12float_e5m2_tENS5_IJSB_llEEESI_NS5_IJlSB_lEEENS4_8TiledMMAINS4_8MMA_AtomIJNS4_10MMA_TraitsINS4_19SM100_MMA_F8F6F4_SSEJSI_SI_fSE_SF_NS4_17integral_constantINS4_4UMMA5MajorELSR_1EEENSP_ISR_LSR_0EEENSP_INSQ_7ScaleInELSU_0EEESV_EEEEEENS4_6LayoutISC_NS5_IJNSA_ILi0EEESZ_SZ_EEEEENS5_IJNS4_10UnderscoreES12_S12_EEEEENS4_13SM90_TMA_LOADENS4_14ComposedLayoutINS4_7SwizzleILi3ELi4ELi3EEENS4_18smem_ptr_flag_bitsILi8EEENSY_INS5_IJSE_NSA_ILi8EEEEEENS5_IJSB_SE_EEEEEEEvNS4_8identityES15_NS16_INS17_ILi2ELi4ELi3EEES1A_NSY_INS5_IJS1B_SG_EEENS5_IJSG_SB_EEEEEEEvS1G_EENS_8epilogue10collective18CollectiveEpilogueINS1N_23Sm100TmaWarpSpecializedILi4ELi2ELi64ELb0ELb0EEEJSH_NS5_IJNSY_ISE_SB_EENSY_ISG_SB_EEEEESI_SK_SI_SK_NS1N_6fusion15FusionCallbacksIS1R_NS1V_17LinearCombinationISI_fSI_fLNS_15FloatRoundStyleE2EEESH_S1U_JEEENS4_5SM1004TMEM4LOAD26SM100_TMEM_LOAD_32dp32b64xES15_S1L_NS4_39AutoVectorizingCopyWithAssumedAlignmentILi128EEENS4_14SM90_TMA_STOREES1L_S26_S26_EEEvvEEEEvNT_6ParamsE,"a",@progbits
	.sectionflags	@""
	.align	4
.nv.constant0._ZN7cutlass13device_kernelINS_4gemm6kernel13GemmUniversalIN4cute5tupleIJiiiiEEENS1_10collective13CollectiveMmaINS1_35MainloopSm100TmaUmmaWarpSpecializedILi7ELi2ELi2ENS5_IJNS4_1CILi1EEESB_SB_EEEEENS5_IJNSA_ILi128EEENSA_ILi256EEENSA_ILi64EEEEEENS_12float_e5m2_tENS5_IJSB_llEEESI_NS5_IJlSB_lEEENS4_8TiledMMAINS4_8MMA_AtomIJNS4_10MMA_TraitsINS4_19SM100_MMA_F8F6F4_SSEJSI_SI_fSE_SF_NS4_17integral_constantINS4_4UMMA5MajorELSR_1EEENSP_ISR_LSR_0EEENSP_INSQ_7ScaleInELSU_0EEESV_EEEEEENS4_6LayoutISC_NS5_IJNSA_ILi0EEESZ_SZ_EEEEENS5_IJNS4_10UnderscoreES12_S12_EEEEENS4_13SM90_TMA_LOADENS4_14ComposedLayoutINS4_7SwizzleILi3ELi4ELi3EEENS4_18smem_ptr_flag_bitsILi8EEENSY_INS5_IJSE_NSA_ILi8EEEEEENS5_IJSB_SE_EEEEEEEvNS4_8identityES15_NS16_INS17_ILi2ELi4ELi3EEES1A_NSY_INS5_IJS1B_SG_EEENS5_IJSG_SB_EEEEEEEvS1G_EENS_8epilogue10collective18CollectiveEpilogueINS1N_23Sm100TmaWarpSpecializedILi4ELi2ELi64ELb0ELb0EEEJSH_NS5_IJNSY_ISE_SB_EENSY_ISG_SB_EEEEESI_SK_SI_SK_NS1N_6fusion15FusionCallbacksIS1R_NS1V_17LinearCombinationISI_fSI_fLNS_15FloatRoundStyleE2EEESH_S1U_JEEENS4_5SM1004TMEM4LOAD26SM100_TMEM_LOAD_32dp32b64xES15_S1L_NS4_39AutoVectorizingCopyWithAssumedAlignmentILi128EEENS4_14SM90_TMA_STOREES1L_S26_S26_EEEvvEEEEvNT_6ParamsE:
	.zero		2944


//--------------------- SYMBOLS --------------------------

	.type		.nv.reservedSmem.offset0,@object
	.size		.nv.reservedSmem.offset0,0x4
	.type		.nv.reservedSmem.cap,@object
	.size		.nv.reservedSmem.cap,0x4
	.type		__assertfail,@function
